//
// Generated by NVIDIA NVVM Compiler
//
// Compiler Build ID: CL-36424714
// Cuda compilation tools, release 13.0, V13.0.88
// Based on NVVM 20.0.0
//

.version 9.0
.target sm_100
.address_size 64

	// .globl	_Z20FlashAttentionKernelPKfS0_S0_PfS1_S1_iiiiif
// _ZZ20FlashAttentionKernelPKfS0_S0_PfS1_S1_iiiiifE4Q_sh has been demoted
// _ZZ20FlashAttentionKernelPKfS0_S0_PfS1_S1_iiiiifE4K_sh has been demoted

.visible .entry _Z20FlashAttentionKernelPKfS0_S0_PfS1_S1_iiiiif(
	.param .u64 .ptr .align 1 _Z20FlashAttentionKernelPKfS0_S0_PfS1_S1_iiiiif_param_0,
	.param .u64 .ptr .align 1 _Z20FlashAttentionKernelPKfS0_S0_PfS1_S1_iiiiif_param_1,
	.param .u64 .ptr .align 1 _Z20FlashAttentionKernelPKfS0_S0_PfS1_S1_iiiiif_param_2,
	.param .u64 .ptr .align 1 _Z20FlashAttentionKernelPKfS0_S0_PfS1_S1_iiiiif_param_3,
	.param .u64 .ptr .align 1 _Z20FlashAttentionKernelPKfS0_S0_PfS1_S1_iiiiif_param_4,
	.param .u64 .ptr .align 1 _Z20FlashAttentionKernelPKfS0_S0_PfS1_S1_iiiiif_param_5,
	.param .u32 _Z20FlashAttentionKernelPKfS0_S0_PfS1_S1_iiiiif_param_6,
	.param .u32 _Z20FlashAttentionKernelPKfS0_S0_PfS1_S1_iiiiif_param_7,
	.param .u32 _Z20FlashAttentionKernelPKfS0_S0_PfS1_S1_iiiiif_param_8,
	.param .u32 _Z20FlashAttentionKernelPKfS0_S0_PfS1_S1_iiiiif_param_9,
	.param .u32 _Z20FlashAttentionKernelPKfS0_S0_PfS1_S1_iiiiif_param_10,
	.param .f32 _Z20FlashAttentionKernelPKfS0_S0_PfS1_S1_iiiiif_param_11
)
{
	.reg .pred 	%p<81>;
	.reg .b32 	%r<220>;
	.reg .b32 	%f<357>;
	.reg .b64 	%rd<36>;
	// demoted variable
	.shared .align 4 .b8 _ZZ20FlashAttentionKernelPKfS0_S0_PfS1_S1_iiiiifE4Q_sh[16640];
	// demoted variable
	.shared .align 4 .b8 _ZZ20FlashAttentionKernelPKfS0_S0_PfS1_S1_iiiiifE4K_sh[16640];
	ld.param.u64 	%rd9, [_Z20FlashAttentionKernelPKfS0_S0_PfS1_S1_iiiiif_param_0];
	ld.param.u64 	%rd10, [_Z20FlashAttentionKernelPKfS0_S0_PfS1_S1_iiiiif_param_1];
	ld.param.u64 	%rd11, [_Z20FlashAttentionKernelPKfS0_S0_PfS1_S1_iiiiif_param_2];
	ld.param.u64 	%rd12, [_Z20FlashAttentionKernelPKfS0_S0_PfS1_S1_iiiiif_param_3];
	ld.param.u32 	%r47, [_Z20FlashAttentionKernelPKfS0_S0_PfS1_S1_iiiiif_param_7];
	ld.param.u32 	%r45, [_Z20FlashAttentionKernelPKfS0_S0_PfS1_S1_iiiiif_param_8];
	ld.param.u32 	%r48, [_Z20FlashAttentionKernelPKfS0_S0_PfS1_S1_iiiiif_param_9];
	ld.param.u32 	%r46, [_Z20FlashAttentionKernelPKfS0_S0_PfS1_S1_iiiiif_param_10];
	cvta.to.global.u64 	%rd1, %rd12;
	cvta.to.global.u64 	%rd2, %rd11;
	mov.u32 	%r1, %tid.x;
	mov.u32 	%r2, %tid.y;
	mov.u32 	%r49, %ctaid.x;
	div.s32 	%r50, %r49, %r48;
	mul.lo.s32 	%r51, %r50, %r48;
	sub.s32 	%r52, %r49, %r51;
	mul.lo.s32 	%r53, %r45, %r47;
	mul.lo.s32 	%r3, %r53, %r50;
	mul.lo.s32 	%r54, %r45, %r52;
	shl.b32 	%r55, %r54, 6;
	add.s32 	%r4, %r55, %r3;
	setp.gt.u32 	%p1, %r2, 63;
	@%p1 bra 	$L__BB0_6;
	mov.u32 	%r5, %ntid.x;
	mov.u32 	%r6, %ntid.y;
	cvta.to.global.u64 	%rd3, %rd9;
	mov.u32 	%r209, %r2;
$L__BB0_2:
	setp.ge.s32 	%p2, %r1, %r45;
	@%p2 bra 	$L__BB0_5;
	mad.lo.s32 	%r8, %r209, %r45, %r4;
	mov.u32 	%r56, _ZZ20FlashAttentionKernelPKfS0_S0_PfS1_S1_iiiiifE4Q_sh;
	mad.lo.s32 	%r9, %r209, 260, %r56;
	mov.u32 	%r210, %r1;
$L__BB0_4:
	add.s32 	%r57, %r8, %r210;
	mul.wide.s32 	%rd13, %r57, 4;
	add.s64 	%rd14, %rd3, %rd13;
	ld.global.nc.f32 	%f56, [%rd14];
	shl.b32 	%r58, %r210, 2;
	add.s32 	%r59, %r9, %r58;
	st.shared.f32 	[%r59], %f56;
	add.s32 	%r210, %r210, %r5;
	setp.lt.s32 	%p3, %r210, %r45;
	@%p3 bra 	$L__BB0_4;
$L__BB0_5:
	add.s32 	%r209, %r209, %r6;
	setp.lt.u32 	%p4, %r209, 64;
	@%p4 bra 	$L__BB0_2;
$L__BB0_6:
	bar.sync 	0;
	setp.lt.s32 	%p5, %r46, 1;
	@%p5 bra 	$L__BB0_34;
	mov.u32 	%r13, %ntid.x;
	mov.u32 	%r14, %ntid.y;
	shl.b32 	%r15, %r1, 1;
	mov.u32 	%r61, _ZZ20FlashAttentionKernelPKfS0_S0_PfS1_S1_iiiiifE4Q_sh;
	mad.lo.s32 	%r16, %r2, 520, %r61;
	mul.lo.s32 	%r62, %r2, %r45;
	shl.b32 	%r63, %r62, 1;
	add.s32 	%r17, %r4, %r63;
	and.b32  	%r18, %r45, 3;
	and.b32  	%r19, %r45, 2147483644;
	and.b32  	%r20, %r45, 2147483646;
	shl.b32 	%r21, %r13, 2;
	cvta.to.global.u64 	%rd4, %rd10;
	mov.f32 	%f338, 0fFF7FFFFF;
	mov.f32 	%f337, 0f00000000;
	mov.b32 	%r211, 0;
	mul.wide.u32 	%rd8, %r45, 4;
	mov.f32 	%f339, %f337;
	mov.f32 	%f340, %f338;
$L__BB0_8:
	mov.f32 	%f4, %f340;
	mov.f32 	%f2, %f338;
	setp.gt.u32 	%p6, %r2, 63;
	shl.b32 	%r23, %r211, 6;
	@%p6 bra 	$L__BB0_14;
	mov.u32 	%r212, %r2;
$L__BB0_10:
	setp.ge.s32 	%p7, %r1, %r45;
	@%p7 bra 	$L__BB0_13;
	add.s32 	%r64, %r23, %r212;
	mad.lo.s32 	%r65, %r64, %r45, %r3;
	shl.b32 	%r66, %r1, 2;
	mov.u32 	%r67, _ZZ20FlashAttentionKernelPKfS0_S0_PfS1_S1_iiiiifE4K_sh;
	add.s32 	%r68, %r67, %r66;
	mad.lo.s32 	%r214, %r212, 260, %r68;
	add.s32 	%r213, %r1, %r65;
	mov.u32 	%r215, %r1;
$L__BB0_12:
	mul.wide.s32 	%rd15, %r213, 4;
	add.s64 	%rd16, %rd4, %rd15;
	ld.global.nc.f32 	%f59, [%rd16];
	st.shared.f32 	[%r214], %f59;
	add.s32 	%r215, %r215, %r13;
	add.s32 	%r214, %r214, %r21;
	add.s32 	%r213, %r213, %r13;
	setp.lt.s32 	%p8, %r215, %r45;
	@%p8 bra 	$L__BB0_12;
$L__BB0_13:
	add.s32 	%r212, %r212, %r14;
	setp.lt.u32 	%p9, %r212, 64;
	@%p9 bra 	$L__BB0_10;
$L__BB0_14:
	setp.lt.s32 	%p10, %r45, 1;
	bar.sync 	0;
	mov.f32 	%f353, 0f00000000;
	mov.f32 	%f354, %f353;
	mov.f32 	%f355, %f353;
	mov.f32 	%f356, %f353;
	@%p10 bra 	$L__BB0_22;
	mov.u32 	%r70, _ZZ20FlashAttentionKernelPKfS0_S0_PfS1_S1_iiiiifE4K_sh;
	mad.lo.s32 	%r34, %r15, 260, %r70;
	setp.lt.u32 	%p11, %r45, 4;
	mov.f32 	%f356, 0f00000000;
	mov.b32 	%r217, 0;
	mov.f32 	%f355, %f356;
	mov.f32 	%f354, %f356;
	mov.f32 	%f353, %f356;
	@%p11 bra 	$L__BB0_18;
	mov.f32 	%f356, 0f00000000;
	mov.b32 	%r216, 0;
$L__BB0_17:
	.pragma "nounroll";
	shl.b32 	%r72, %r216, 2;
	add.s32 	%r73, %r16, %r72;
	ld.shared.f32 	%f64, [%r73];
	ld.shared.f32 	%f65, [%r73+260];
	add.s32 	%r74, %r34, %r72;
	ld.shared.f32 	%f66, [%r74];
	ld.shared.f32 	%f67, [%r74+260];
	fma.rn.f32 	%f68, %f64, %f66, %f353;
	fma.rn.f32 	%f69, %f64, %f67, %f354;
	fma.rn.f32 	%f70, %f65, %f66, %f355;
	fma.rn.f32 	%f71, %f65, %f67, %f356;
	ld.shared.f32 	%f72, [%r73+4];
	ld.shared.f32 	%f73, [%r73+264];
	ld.shared.f32 	%f74, [%r74+4];
	ld.shared.f32 	%f75, [%r74+264];
	fma.rn.f32 	%f76, %f72, %f74, %f68;
	fma.rn.f32 	%f77, %f72, %f75, %f69;
	fma.rn.f32 	%f78, %f73, %f74, %f70;
	fma.rn.f32 	%f79, %f73, %f75, %f71;
	ld.shared.f32 	%f80, [%r73+8];
	ld.shared.f32 	%f81, [%r73+268];
	ld.shared.f32 	%f82, [%r74+8];
	ld.shared.f32 	%f83, [%r74+268];
	fma.rn.f32 	%f84, %f80, %f82, %f76;
	fma.rn.f32 	%f85, %f80, %f83, %f77;
	fma.rn.f32 	%f86, %f81, %f82, %f78;
	fma.rn.f32 	%f87, %f81, %f83, %f79;
	ld.shared.f32 	%f88, [%r73+12];
	ld.shared.f32 	%f89, [%r73+272];
	ld.shared.f32 	%f90, [%r74+12];
	ld.shared.f32 	%f91, [%r74+272];
	fma.rn.f32 	%f353, %f88, %f90, %f84;
	fma.rn.f32 	%f354, %f88, %f91, %f85;
	fma.rn.f32 	%f355, %f89, %f90, %f86;
	fma.rn.f32 	%f356, %f89, %f91, %f87;
	add.s32 	%r216, %r216, 4;
	setp.ne.s32 	%p12, %r216, %r19;
	mov.u32 	%r217, %r19;
	@%p12 bra 	$L__BB0_17;
$L__BB0_18:
	setp.eq.s32 	%p13, %r18, 0;
	@%p13 bra 	$L__BB0_22;
	setp.eq.s32 	%p14, %r18, 1;
	shl.b32 	%r75, %r217, 2;
	add.s32 	%r38, %r16, %r75;
	ld.shared.f32 	%f92, [%r38];
	ld.shared.f32 	%f93, [%r38+260];
	add.s32 	%r39, %r34, %r75;
	ld.shared.f32 	%f94, [%r39];
	ld.shared.f32 	%f95, [%r39+260];
	fma.rn.f32 	%f353, %f92, %f94, %f353;
	fma.rn.f32 	%f354, %f92, %f95, %f354;
	fma.rn.f32 	%f355, %f93, %f94, %f355;
	fma.rn.f32 	%f356, %f93, %f95, %f356;
	@%p14 bra 	$L__BB0_22;
	setp.eq.s32 	%p15, %r18, 2;
	ld.shared.f32 	%f96, [%r38+4];
	ld.shared.f32 	%f97, [%r38+264];
	ld.shared.f32 	%f98, [%r39+4];
	ld.shared.f32 	%f99, [%r39+264];
	fma.rn.f32 	%f353, %f96, %f98, %f353;
	fma.rn.f32 	%f354, %f96, %f99, %f354;
	fma.rn.f32 	%f355, %f97, %f98, %f355;
	fma.rn.f32 	%f356, %f97, %f99, %f356;
	@%p15 bra 	$L__BB0_22;
	ld.shared.f32 	%f100, [%r38+8];
	ld.shared.f32 	%f101, [%r38+268];
	ld.shared.f32 	%f102, [%r39+8];
	ld.shared.f32 	%f103, [%r39+268];
	fma.rn.f32 	%f353, %f100, %f102, %f353;
	fma.rn.f32 	%f354, %f100, %f103, %f354;
	fma.rn.f32 	%f355, %f101, %f102, %f355;
	fma.rn.f32 	%f356, %f101, %f103, %f356;
$L__BB0_22:
	ld.param.f32 	%f336, [_Z20FlashAttentionKernelPKfS0_S0_PfS1_S1_iiiiif_param_11];
	setp.lt.s32 	%p16, %r45, 1;
	mul.f32 	%f104, %f336, %f353;
	mul.f32 	%f105, %f336, %f354;
	mul.f32 	%f106, %f336, %f355;
	mul.f32 	%f107, %f336, %f356;
	max.f32 	%f108, %f104, %f105;
	mov.b32 	%r76, %f108;
	shfl.sync.down.b32	%r77|%p17, %r76, 16, 31, -1;
	mov.b32 	%f109, %r77;
	max.f32 	%f110, %f108, %f109;
	mov.b32 	%r78, %f110;
	shfl.sync.down.b32	%r79|%p18, %r78, 8, 31, -1;
	mov.b32 	%f111, %r79;
	max.f32 	%f112, %f110, %f111;
	mov.b32 	%r80, %f112;
	shfl.sync.down.b32	%r81|%p19, %r80, 4, 31, -1;
	mov.b32 	%f113, %r81;
	max.f32 	%f114, %f112, %f113;
	mov.b32 	%r82, %f114;
	shfl.sync.down.b32	%r83|%p20, %r82, 2, 31, -1;
	mov.b32 	%f115, %r83;
	max.f32 	%f116, %f114, %f115;
	mov.b32 	%r84, %f116;
	shfl.sync.down.b32	%r85|%p21, %r84, 1, 31, -1;
	mov.b32 	%f117, %r85;
	max.f32 	%f118, %f116, %f117;
	max.f32 	%f119, %f106, %f107;
	mov.b32 	%r86, %f119;
	shfl.sync.down.b32	%r87|%p22, %r86, 16, 31, -1;
	mov.b32 	%f120, %r87;
	max.f32 	%f121, %f119, %f120;
	mov.b32 	%r88, %f121;
	shfl.sync.down.b32	%r89|%p23, %r88, 8, 31, -1;
	mov.b32 	%f122, %r89;
	max.f32 	%f123, %f121, %f122;
	mov.b32 	%r90, %f123;
	shfl.sync.down.b32	%r91|%p24, %r90, 4, 31, -1;
	mov.b32 	%f124, %r91;
	max.f32 	%f125, %f123, %f124;
	mov.b32 	%r92, %f125;
	shfl.sync.down.b32	%r93|%p25, %r92, 2, 31, -1;
	mov.b32 	%f126, %r93;
	max.f32 	%f127, %f125, %f126;
	mov.b32 	%r94, %f127;
	shfl.sync.down.b32	%r95|%p26, %r94, 1, 31, -1;
	mov.b32 	%f128, %r95;
	max.f32 	%f129, %f127, %f128;
	mov.b32 	%r96, %f118;
	shfl.sync.idx.b32	%r97|%p27, %r96, 0, 31, -1;
	mov.b32 	%f130, %r97;
	mov.b32 	%r98, %f129;
	shfl.sync.idx.b32	%r99|%p28, %r98, 0, 31, -1;
	mov.b32 	%f131, %r99;
	sub.f32 	%f132, %f104, %f130;
	fma.rn.f32 	%f133, %f132, 0f3BBB989D, 0f3F000000;
	cvt.sat.f32.f32 	%f134, %f133;
	mov.f32 	%f135, 0f4B400001;
	mov.f32 	%f136, 0f437C0000;
	fma.rm.f32 	%f137, %f134, %f136, %f135;
	add.f32 	%f138, %f137, 0fCB40007F;
	neg.f32 	%f139, %f138;
	fma.rn.f32 	%f140, %f132, 0f3FB8AA3B, %f139;
	fma.rn.f32 	%f141, %f132, 0f32A57060, %f140;
	mov.b32 	%r100, %f137;
	shl.b32 	%r101, %r100, 23;
	mov.b32 	%f142, %r101;
	ex2.approx.ftz.f32 	%f143, %f141;
	mul.f32 	%f37, %f143, %f142;
	sub.f32 	%f144, %f105, %f130;
	fma.rn.f32 	%f145, %f144, 0f3BBB989D, 0f3F000000;
	cvt.sat.f32.f32 	%f146, %f145;
	fma.rm.f32 	%f147, %f146, %f136, %f135;
	add.f32 	%f148, %f147, 0fCB40007F;
	neg.f32 	%f149, %f148;
	fma.rn.f32 	%f150, %f144, 0f3FB8AA3B, %f149;
	fma.rn.f32 	%f151, %f144, 0f32A57060, %f150;
	mov.b32 	%r102, %f147;
	shl.b32 	%r103, %r102, 23;
	mov.b32 	%f152, %r103;
	ex2.approx.ftz.f32 	%f153, %f151;
	mul.f32 	%f38, %f153, %f152;
	sub.f32 	%f154, %f106, %f131;
	fma.rn.f32 	%f155, %f154, 0f3BBB989D, 0f3F000000;
	cvt.sat.f32.f32 	%f156, %f155;
	fma.rm.f32 	%f157, %f156, %f136, %f135;
	add.f32 	%f158, %f157, 0fCB40007F;
	neg.f32 	%f159, %f158;
	fma.rn.f32 	%f160, %f154, 0f3FB8AA3B, %f159;
	fma.rn.f32 	%f161, %f154, 0f32A57060, %f160;
	mov.b32 	%r104, %f157;
	shl.b32 	%r105, %r104, 23;
	mov.b32 	%f162, %r105;
	ex2.approx.ftz.f32 	%f163, %f161;
	mul.f32 	%f39, %f163, %f162;
	sub.f32 	%f164, %f107, %f131;
	fma.rn.f32 	%f165, %f164, 0f3BBB989D, 0f3F000000;
	cvt.sat.f32.f32 	%f166, %f165;
	fma.rm.f32 	%f167, %f166, %f136, %f135;
	add.f32 	%f168, %f167, 0fCB40007F;
	neg.f32 	%f169, %f168;
	fma.rn.f32 	%f170, %f164, 0f3FB8AA3B, %f169;
	fma.rn.f32 	%f171, %f164, 0f32A57060, %f170;
	mov.b32 	%r106, %f167;
	shl.b32 	%r107, %r106, 23;
	mov.b32 	%f172, %r107;
	ex2.approx.ftz.f32 	%f173, %f171;
	mul.f32 	%f40, %f173, %f172;
	add.f32 	%f174, %f37, %f38;
	mov.b32 	%r108, %f174;
	shfl.sync.down.b32	%r109|%p29, %r108, 16, 31, -1;
	mov.b32 	%f175, %r109;
	add.f32 	%f176, %f174, %f175;
	mov.b32 	%r110, %f176;
	shfl.sync.down.b32	%r111|%p30, %r110, 8, 31, -1;
	mov.b32 	%f177, %r111;
	add.f32 	%f178, %f176, %f177;
	mov.b32 	%r112, %f178;
	shfl.sync.down.b32	%r113|%p31, %r112, 4, 31, -1;
	mov.b32 	%f179, %r113;
	add.f32 	%f180, %f178, %f179;
	mov.b32 	%r114, %f180;
	shfl.sync.down.b32	%r115|%p32, %r114, 2, 31, -1;
	mov.b32 	%f181, %r115;
	add.f32 	%f182, %f180, %f181;
	mov.b32 	%r116, %f182;
	shfl.sync.down.b32	%r117|%p33, %r116, 1, 31, -1;
	mov.b32 	%f183, %r117;
	add.f32 	%f184, %f182, %f183;
	add.f32 	%f185, %f39, %f40;
	mov.b32 	%r118, %f185;
	shfl.sync.down.b32	%r119|%p34, %r118, 16, 31, -1;
	mov.b32 	%f186, %r119;
	add.f32 	%f187, %f185, %f186;
	mov.b32 	%r120, %f187;
	shfl.sync.down.b32	%r121|%p35, %r120, 8, 31, -1;
	mov.b32 	%f188, %r121;
	add.f32 	%f189, %f187, %f188;
	mov.b32 	%r122, %f189;
	shfl.sync.down.b32	%r123|%p36, %r122, 4, 31, -1;
	mov.b32 	%f190, %r123;
	add.f32 	%f191, %f189, %f190;
	mov.b32 	%r124, %f191;
	shfl.sync.down.b32	%r125|%p37, %r124, 2, 31, -1;
	mov.b32 	%f192, %r125;
	add.f32 	%f193, %f191, %f192;
	mov.b32 	%r126, %f193;
	shfl.sync.down.b32	%r127|%p38, %r126, 1, 31, -1;
	mov.b32 	%f194, %r127;
	add.f32 	%f195, %f193, %f194;
	mov.b32 	%r128, %f184;
	shfl.sync.idx.b32	%r129|%p39, %r128, 0, 31, -1;
	mov.b32 	%f196, %r129;
	mov.b32 	%r130, %f195;
	shfl.sync.idx.b32	%r131|%p40, %r130, 0, 31, -1;
	mov.b32 	%f197, %r131;
	setp.gt.f32 	%p41, %f4, %f130;
	selp.f32 	%f340, %f4, %f130, %p41;
	sub.f32 	%f198, %f4, %f340;
	fma.rn.f32 	%f199, %f198, 0f3BBB989D, 0f3F000000;
	cvt.sat.f32.f32 	%f200, %f199;
	fma.rm.f32 	%f201, %f200, %f136, %f135;
	add.f32 	%f202, %f201, 0fCB40007F;
	neg.f32 	%f203, %f202;
	fma.rn.f32 	%f204, %f198, 0f3FB8AA3B, %f203;
	fma.rn.f32 	%f205, %f198, 0f32A57060, %f204;
	mov.b32 	%r132, %f201;
	shl.b32 	%r133, %r132, 23;
	mov.b32 	%f206, %r133;
	ex2.approx.ftz.f32 	%f207, %f205;
	mul.f32 	%f208, %f207, %f206;
	mul.f32 	%f42, %f339, %f208;
	sub.f32 	%f209, %f130, %f340;
	fma.rn.f32 	%f210, %f209, 0f3BBB989D, 0f3F000000;
	cvt.sat.f32.f32 	%f211, %f210;
	fma.rm.f32 	%f212, %f211, %f136, %f135;
	add.f32 	%f213, %f212, 0fCB40007F;
	neg.f32 	%f214, %f213;
	fma.rn.f32 	%f215, %f209, 0f3FB8AA3B, %f214;
	fma.rn.f32 	%f216, %f209, 0f32A57060, %f215;
	mov.b32 	%r134, %f212;
	shl.b32 	%r135, %r134, 23;
	mov.b32 	%f217, %r135;
	ex2.approx.ftz.f32 	%f218, %f216;
	mul.f32 	%f43, %f218, %f217;
	fma.rn.f32 	%f339, %f43, %f196, %f42;
	setp.gt.f32 	%p42, %f2, %f131;
	selp.f32 	%f338, %f2, %f131, %p42;
	sub.f32 	%f219, %f2, %f338;
	fma.rn.f32 	%f220, %f219, 0f3BBB989D, 0f3F000000;
	cvt.sat.f32.f32 	%f221, %f220;
	fma.rm.f32 	%f222, %f221, %f136, %f135;
	add.f32 	%f223, %f222, 0fCB40007F;
	neg.f32 	%f224, %f223;
	fma.rn.f32 	%f225, %f219, 0f3FB8AA3B, %f224;
	fma.rn.f32 	%f226, %f219, 0f32A57060, %f225;
	mov.b32 	%r136, %f222;
	shl.b32 	%r137, %r136, 23;
	mov.b32 	%f227, %r137;
	ex2.approx.ftz.f32 	%f228, %f226;
	mul.f32 	%f229, %f228, %f227;
	mul.f32 	%f46, %f337, %f229;
	sub.f32 	%f230, %f131, %f338;
	fma.rn.f32 	%f231, %f230, 0f3BBB989D, 0f3F000000;
	cvt.sat.f32.f32 	%f232, %f231;
	fma.rm.f32 	%f233, %f232, %f136, %f135;
	add.f32 	%f234, %f233, 0fCB40007F;
	neg.f32 	%f235, %f234;
	fma.rn.f32 	%f236, %f230, 0f3FB8AA3B, %f235;
	fma.rn.f32 	%f237, %f230, 0f32A57060, %f236;
	mov.b32 	%r138, %f233;
	shl.b32 	%r139, %r138, 23;
	mov.b32 	%f238, %r139;
	ex2.approx.ftz.f32 	%f239, %f237;
	mul.f32 	%f47, %f239, %f238;
	fma.rn.f32 	%f337, %f47, %f197, %f46;
	@%p16 bra 	$L__BB0_33;
	setp.eq.s32 	%p43, %r45, 1;
	add.s32 	%r141, %r23, %r15;
	mad.lo.s32 	%r40, %r141, %r45, %r3;
	mov.b32 	%r219, 0;
	@%p43 bra 	$L__BB0_30;
	mov.b32 	%r218, 0;
$L__BB0_25:
	setp.ne.s32 	%p44, %r1, 0;
	add.s32 	%r143, %r40, %r218;
	mul.wide.s32 	%rd17, %r143, 4;
	add.s64 	%rd5, %rd2, %rd17;
	ld.global.nc.f32 	%f240, [%rd5];
	add.s64 	%rd7, %rd5, %rd8;
	ld.global.nc.f32 	%f241, [%rd7];
	mul.f32 	%f242, %f38, %f241;
	mul.f32 	%f243, %f40, %f241;
	fma.rn.f32 	%f244, %f37, %f240, %f242;
	mov.b32 	%r144, %f244;
	shfl.sync.down.b32	%r145|%p45, %r144, 16, 31, -1;
	mov.b32 	%f245, %r145;
	add.f32 	%f246, %f244, %f245;
	mov.b32 	%r146, %f246;
	shfl.sync.down.b32	%r147|%p46, %r146, 8, 31, -1;
	mov.b32 	%f247, %r147;
	add.f32 	%f248, %f246, %f247;
	mov.b32 	%r148, %f248;
	shfl.sync.down.b32	%r149|%p47, %r148, 4, 31, -1;
	mov.b32 	%f249, %r149;
	add.f32 	%f250, %f248, %f249;
	mov.b32 	%r150, %f250;
	shfl.sync.down.b32	%r151|%p48, %r150, 2, 31, -1;
	mov.b32 	%f251, %r151;
	add.f32 	%f252, %f250, %f251;
	mov.b32 	%r152, %f252;
	shfl.sync.down.b32	%r153|%p49, %r152, 1, 31, -1;
	mov.b32 	%f253, %r153;
	add.f32 	%f49, %f252, %f253;
	fma.rn.f32 	%f254, %f39, %f240, %f243;
	mov.b32 	%r154, %f254;
	shfl.sync.down.b32	%r155|%p50, %r154, 16, 31, -1;
	mov.b32 	%f255, %r155;
	add.f32 	%f256, %f254, %f255;
	mov.b32 	%r156, %f256;
	shfl.sync.down.b32	%r157|%p51, %r156, 8, 31, -1;
	mov.b32 	%f257, %r157;
	add.f32 	%f258, %f256, %f257;
	mov.b32 	%r158, %f258;
	shfl.sync.down.b32	%r159|%p52, %r158, 4, 31, -1;
	mov.b32 	%f259, %r159;
	add.f32 	%f260, %f258, %f259;
	mov.b32 	%r160, %f260;
	shfl.sync.down.b32	%r161|%p53, %r160, 2, 31, -1;
	mov.b32 	%f261, %r161;
	add.f32 	%f262, %f260, %f261;
	mov.b32 	%r162, %f262;
	shfl.sync.down.b32	%r163|%p54, %r162, 1, 31, -1;
	mov.b32 	%f263, %r163;
	add.f32 	%f50, %f262, %f263;
	@%p44 bra 	$L__BB0_27;
	add.s32 	%r164, %r17, %r218;
	mul.wide.s32 	%rd18, %r164, 4;
	add.s64 	%rd19, %rd1, %rd18;
	ld.global.f32 	%f264, [%rd19];
	add.s64 	%rd20, %rd19, %rd8;
	ld.global.f32 	%f265, [%rd20];
	mul.f32 	%f266, %f42, %f264;
	fma.rn.f32 	%f267, %f43, %f49, %f266;
	mul.f32 	%f268, %f46, %f265;
	fma.rn.f32 	%f269, %f47, %f50, %f268;
	div.rn.f32 	%f270, %f267, %f339;
	st.global.f32 	[%rd19], %f270;
	div.rn.f32 	%f271, %f269, %f337;
	st.global.f32 	[%rd20], %f271;
$L__BB0_27:
	setp.ne.s32 	%p55, %r1, 0;
	ld.global.nc.f32 	%f272, [%rd5+4];
	ld.global.nc.f32 	%f273, [%rd7+4];
	mul.f32 	%f274, %f38, %f273;
	mul.f32 	%f275, %f40, %f273;
	fma.rn.f32 	%f276, %f37, %f272, %f274;
	mov.b32 	%r165, %f276;
	shfl.sync.down.b32	%r166|%p56, %r165, 16, 31, -1;
	mov.b32 	%f277, %r166;
	add.f32 	%f278, %f276, %f277;
	mov.b32 	%r167, %f278;
	shfl.sync.down.b32	%r168|%p57, %r167, 8, 31, -1;
	mov.b32 	%f279, %r168;
	add.f32 	%f280, %f278, %f279;
	mov.b32 	%r169, %f280;
	shfl.sync.down.b32	%r170|%p58, %r169, 4, 31, -1;
	mov.b32 	%f281, %r170;
	add.f32 	%f282, %f280, %f281;
	mov.b32 	%r171, %f282;
	shfl.sync.down.b32	%r172|%p59, %r171, 2, 31, -1;
	mov.b32 	%f283, %r172;
	add.f32 	%f284, %f282, %f283;
	mov.b32 	%r173, %f284;
	shfl.sync.down.b32	%r174|%p60, %r173, 1, 31, -1;
	mov.b32 	%f285, %r174;
	add.f32 	%f51, %f284, %f285;
	fma.rn.f32 	%f286, %f39, %f272, %f275;
	mov.b32 	%r175, %f286;
	shfl.sync.down.b32	%r176|%p61, %r175, 16, 31, -1;
	mov.b32 	%f287, %r176;
	add.f32 	%f288, %f286, %f287;
	mov.b32 	%r177, %f288;
	shfl.sync.down.b32	%r178|%p62, %r177, 8, 31, -1;
	mov.b32 	%f289, %r178;
	add.f32 	%f290, %f288, %f289;
	mov.b32 	%r179, %f290;
	shfl.sync.down.b32	%r180|%p63, %r179, 4, 31, -1;
	mov.b32 	%f291, %r180;
	add.f32 	%f292, %f290, %f291;
	mov.b32 	%r181, %f292;
	shfl.sync.down.b32	%r182|%p64, %r181, 2, 31, -1;
	mov.b32 	%f293, %r182;
	add.f32 	%f294, %f292, %f293;
	mov.b32 	%r183, %f294;
	shfl.sync.down.b32	%r184|%p65, %r183, 1, 31, -1;
	mov.b32 	%f295, %r184;
	add.f32 	%f52, %f294, %f295;
	@%p55 bra 	$L__BB0_29;
	cvt.s64.s32 	%rd21, %r17;
	cvt.u64.u32 	%rd22, %r218;
	add.s64 	%rd23, %rd21, %rd22;
	shl.b64 	%rd24, %rd23, 2;
	add.s64 	%rd25, %rd1, %rd24;
	ld.global.f32 	%f296, [%rd25+4];
	add.s32 	%r185, %r17, %r45;
	cvt.s64.s32 	%rd26, %r185;
	add.s64 	%rd27, %rd26, %rd22;
	shl.b64 	%rd28, %rd27, 2;
	add.s64 	%rd29, %rd1, %rd28;
	ld.global.f32 	%f297, [%rd29+4];
	mul.f32 	%f298, %f42, %f296;
	fma.rn.f32 	%f299, %f43, %f51, %f298;
	mul.f32 	%f300, %f46, %f297;
	fma.rn.f32 	%f301, %f47, %f52, %f300;
	div.rn.f32 	%f302, %f299, %f339;
	st.global.f32 	[%rd25+4], %f302;
	div.rn.f32 	%f303, %f301, %f337;
	st.global.f32 	[%rd29+4], %f303;
$L__BB0_29:
	add.s32 	%r218, %r218, 2;
	setp.ne.s32 	%p66, %r218, %r20;
	mov.u32 	%r219, %r20;
	@%p66 bra 	$L__BB0_25;
$L__BB0_30:
	and.b32  	%r186, %r45, 1;
	setp.eq.b32 	%p67, %r186, 1;
	not.pred 	%p68, %p67;
	@%p68 bra 	$L__BB0_33;
	setp.ne.s32 	%p69, %r1, 0;
	add.s32 	%r187, %r40, %r219;
	mul.wide.s32 	%rd30, %r187, 4;
	add.s64 	%rd31, %rd2, %rd30;
	ld.global.nc.f32 	%f304, [%rd31];
	add.s64 	%rd32, %rd31, %rd8;
	ld.global.nc.f32 	%f305, [%rd32];
	mul.f32 	%f306, %f38, %f305;
	mul.f32 	%f307, %f40, %f305;
	fma.rn.f32 	%f308, %f37, %f304, %f306;
	mov.b32 	%r188, %f308;
	shfl.sync.down.b32	%r189|%p70, %r188, 16, 31, -1;
	mov.b32 	%f309, %r189;
	add.f32 	%f310, %f308, %f309;
	mov.b32 	%r190, %f310;
	shfl.sync.down.b32	%r191|%p71, %r190, 8, 31, -1;
	mov.b32 	%f311, %r191;
	add.f32 	%f312, %f310, %f311;
	mov.b32 	%r192, %f312;
	shfl.sync.down.b32	%r193|%p72, %r192, 4, 31, -1;
	mov.b32 	%f313, %r193;
	add.f32 	%f314, %f312, %f313;
	mov.b32 	%r194, %f314;
	shfl.sync.down.b32	%r195|%p73, %r194, 2, 31, -1;
	mov.b32 	%f315, %r195;
	add.f32 	%f316, %f314, %f315;
	mov.b32 	%r196, %f316;
	shfl.sync.down.b32	%r197|%p74, %r196, 1, 31, -1;
	mov.b32 	%f317, %r197;
	add.f32 	%f53, %f316, %f317;
	fma.rn.f32 	%f318, %f39, %f304, %f307;
	mov.b32 	%r198, %f318;
	shfl.sync.down.b32	%r199|%p75, %r198, 16, 31, -1;
	mov.b32 	%f319, %r199;
	add.f32 	%f320, %f318, %f319;
	mov.b32 	%r200, %f320;
	shfl.sync.down.b32	%r201|%p76, %r200, 8, 31, -1;
	mov.b32 	%f321, %r201;
	add.f32 	%f322, %f320, %f321;
	mov.b32 	%r202, %f322;
	shfl.sync.down.b32	%r203|%p77, %r202, 4, 31, -1;
	mov.b32 	%f323, %r203;
	add.f32 	%f324, %f322, %f323;
	mov.b32 	%r204, %f324;
	shfl.sync.down.b32	%r205|%p78, %r204, 2, 31, -1;
	mov.b32 	%f325, %r205;
	add.f32 	%f326, %f324, %f325;
	mov.b32 	%r206, %f326;
	shfl.sync.down.b32	%r207|%p79, %r206, 1, 31, -1;
	mov.b32 	%f327, %r207;
	add.f32 	%f54, %f326, %f327;
	@%p69 bra 	$L__BB0_33;
	add.s32 	%r208, %r17, %r219;
	mul.wide.s32 	%rd33, %r208, 4;
	add.s64 	%rd34, %rd1, %rd33;
	ld.global.f32 	%f328, [%rd34];
	add.s64 	%rd35, %rd34, %rd8;
	ld.global.f32 	%f329, [%rd35];
	mul.f32 	%f330, %f42, %f328;
	fma.rn.f32 	%f331, %f43, %f53, %f330;
	mul.f32 	%f332, %f46, %f329;
	fma.rn.f32 	%f333, %f47, %f54, %f332;
	div.rn.f32 	%f334, %f331, %f339;
	st.global.f32 	[%rd34], %f334;
	div.rn.f32 	%f335, %f333, %f337;
	st.global.f32 	[%rd35], %f335;
$L__BB0_33:
	bar.sync 	0;
	add.s32 	%r211, %r211, 1;
	setp.ne.s32 	%p80, %r211, %r46;
	@%p80 bra 	$L__BB0_8;
$L__BB0_34:
	ret;

}


// ===== COMPILED SASS (sm_100) =====

	.target	sm_100

	.elftype	@"ET_EXEC"


//--------------------- .note.nv.tkinfo           --------------------------
	.section	.note.nv.tkinfo,"",@"SHT_NOTE"
	.sectionflags	@"SHF_NOTE_NV_TKINFO"
	.tkinfo
        /*0018*/ 	.word	0x00000002
        /*0030*/ 	.string	""
        /*0030*/ 	.string	"ptxas"
        /*0030*/ 	.string	"Cuda compilation tools, release 13.0, V13.0.88"
        /*0030*/ 	.string	"Build cuda_13.0.r13.0/compiler.36424714_0"
        /*0030*/ 	.string	"-arch sm_100 -m 64 "



//--------------------- .note.nv.cuinfo           --------------------------
	.section	.note.nv.cuinfo,"",@"SHT_NOTE"
	.sectionflags	@"SHF_NOTE_NV_CUINFO"
        /*0018*/ 	.short	0x0002
        /*001a*/ 	.short	0x0064
        /*001c*/ 	.short	0x0082
	.zero		2


//--------------------- .nv.info                  --------------------------
	.section	.nv.info,"",@"SHT_CUDA_INFO"
	.align	4


	//----- nvinfo : EIATTR_REGCOUNT
	.align		4
        /*0000*/ 	.byte	0x04, 0x2f
        /*0002*/ 	.short	(.L_1 - .L_0)
	.align		4
.L_0:
        /*0004*/ 	.word	index@(_Z20FlashAttentionKernelPKfS0_S0_PfS1_S1_iiiiif)
        /*0008*/ 	.word	0x00000028


	//----- nvinfo : EIATTR_FRAME_SIZE
	.align		4
.L_1:
        /*000c*/ 	.byte	0x04, 0x11
        /*000e*/ 	.short	(.L_3 - .L_2)
	.align		4
.L_2:
        /*0010*/ 	.word	index@($__internal_0_$__cuda_sm3x_div_rn_noftz_f32_slowpath)
        /*0014*/ 	.word	0x00000000


	//----- nvinfo : EIATTR_FRAME_SIZE
	.align		4
.L_3:
        /*0018*/ 	.byte	0x04, 0x11
        /*001a*/ 	.short	(.L_5 - .L_4)
	.align		4
.L_4:
        /*001c*/ 	.word	index@(_Z20FlashAttentionKernelPKfS0_S0_PfS1_S1_iiiiif)
        /*0020*/ 	.word	0x00000000


	//----- nvinfo : EIATTR_MIN_STACK_SIZE
	.align		4
.L_5:
        /*0024*/ 	.byte	0x04, 0x12
        /*0026*/ 	.short	(.L_7 - .L_6)
	.align		4
.L_6:
        /*0028*/ 	.word	index@(_Z20FlashAttentionKernelPKfS0_S0_PfS1_S1_iiiiif)
        /*002c*/ 	.word	0x00000000
.L_7:


//--------------------- .nv.compat                --------------------------
	.section	.nv.compat,"",@"SHT_CUDA_COMPAT_INFO"
	.align	4
        /*0000*/ 	.byte	0x02, 0x09, 0x00, 0x00, 0x02, 0x02, 0x01, 0x00, 0x02, 0x05, 0x05, 0x00, 0x03, 0x07, 0x01, 0x01
        /*0010*/ 	.byte	0x02, 0x03, 0x00, 0x00, 0x02, 0x06, 0x01, 0x00, 0x04, 0x0b, 0x08, 0x00, 0x01, 0x00, 0x00, 0x00
        /*0020*/ 	.byte	0x00, 0x00, 0x00, 0x00


//--------------------- .nv.info._Z20FlashAttentionKernelPKfS0_S0_PfS1_S1_iiiiif --------------------------
	.section	.nv.info._Z20FlashAttentionKernelPKfS0_S0_PfS1_S1_iiiiif,"",@"SHT_CUDA_INFO"
	.sectionflags	@""
	.align	4


	//----- nvinfo : EIATTR_CUDA_API_VERSION
	.align		4
        /*0000*/ 	.byte	0x04, 0x37
        /*0002*/ 	.short	(.L_9 - .L_8)
.L_8:
        /*0004*/ 	.word	0x00000082


	//----- nvinfo : EIATTR_KPARAM_INFO
	.align		4
.L_9:
        /*0008*/ 	.byte	0x04, 0x17
        /*000a*/ 	.short	(.L_11 - .L_10)
.L_10:
        /*000c*/ 	.word	0x00000000
        /*0010*/ 	.short	0x000b
        /*0012*/ 	.short	0x0044
        /*0014*/ 	.byte	0x00, 0xf0, 0x11, 0x00


	//----- nvinfo : EIATTR_KPARAM_INFO
	.align		4
.L_11:
        /*0018*/ 	.byte	0x04, 0x17
        /*001a*/ 	.short	(.L_13 - .L_12)
.L_12:
        /*001c*/ 	.word	0x00000000
        /*0020*/ 	.short	0x000a
        /*0022*/ 	.short	0x0040
        /*0024*/ 	.byte	0x00, 0xf0, 0x11, 0x00


	//----- nvinfo : EIATTR_KPARAM_INFO
	.align		4
.L_13:
        /*0028*/ 	.byte	0x04, 0x17
        /*002a*/ 	.short	(.L_15 - .L_14)
.L_14:
        /*002c*/ 	.word	0x00000000
        /*0030*/ 	.short	0x0009
        /*0032*/ 	.short	0x003c
        /*0034*/ 	.byte	0x00, 0xf0, 0x11, 0x00


	//----- nvinfo : EIATTR_KPARAM_INFO
	.align		4
.L_15:
        /*0038*/ 	.byte	0x04, 0x17
        /*003a*/ 	.short	(.L_17 - .L_16)
.L_16:
        /*003c*/ 	.word	0x00000000
        /*0040*/ 	.short	0x0008
        /*0042*/ 	.short	0x0038
        /*0044*/ 	.byte	0x00, 0xf0, 0x11, 0x00


	//----- nvinfo : EIATTR_KPARAM_INFO
	.align		4
.L_17:
        /*0048*/ 	.byte	0x04, 0x17
        /*004a*/ 	.short	(.L_19 - .L_18)
.L_18:
        /*004c*/ 	.word	0x00000000
        /*0050*/ 	.short	0x0007
        /*0052*/ 	.short	0x0034
        /*0054*/ 	.byte	0x00, 0xf0, 0x11, 0x00


	//----- nvinfo : EIATTR_KPARAM_INFO
	.align		4
.L_19:
        /*0058*/ 	.byte	0x04, 0x17
        /*005a*/ 	.short	(.L_21 - .L_20)
.L_20:
        /*005c*/ 	.word	0x00000000
        /*0060*/ 	.short	0x0006
        /*0062*/ 	.short	0x0030
        /*0064*/ 	.byte	0x00, 0xf0, 0x11, 0x00


	//----- nvinfo : EIATTR_KPARAM_INFO
	.align		4
.L_21:
        /*0068*/ 	.byte	0x04, 0x17
        /*006a*/ 	.short	(.L_23 - .L_22)
.L_22:
        /*006c*/ 	.word	0x00000000
        /*0070*/ 	.short	0x0005
        /*0072*/ 	.short	0x0028
        /*0074*/ 	.byte	0x00, 0xf5, 0x21, 0x00


	//----- nvinfo : EIATTR_KPARAM_INFO
	.align		4
.L_23:
        /*0078*/ 	.byte	0x04, 0x17
        /*007a*/ 	.short	(.L_25 - .L_24)
.L_24:
        /*007c*/ 	.word	0x00000000
        /*0080*/ 	.short	0x0004
        /*0082*/ 	.short	0x0020
        /*0084*/ 	.byte	0x00, 0xf5, 0x21, 0x00


	//----- nvinfo : EIATTR_KPARAM_INFO
	.align		4
.L_25:
        /*0088*/ 	.byte	0x04, 0x17
        /*008a*/ 	.short	(.L_27 - .L_26)
.L_26:
        /*008c*/ 	.word	0x00000000
        /*0090*/ 	.short	0x0003
        /*0092*/ 	.short	0x0018
        /*0094*/ 	.byte	0x00, 0xf5, 0x21, 0x00


	//----- nvinfo : EIATTR_KPARAM_INFO
	.align		4
.L_27:
        /*0098*/ 	.byte	0x04, 0x17
        /*009a*/ 	.short	(.L_29 - .L_28)
.L_28:
        /*009c*/ 	.word	0x00000000
        /*00a0*/ 	.short	0x0002
        /*00a2*/ 	.short	0x0010
        /*00a4*/ 	.byte	0x00, 0xf5, 0x21, 0x00


	//----- nvinfo : EIATTR_KPARAM_INFO
	.align		4
.L_29:
        /*00a8*/ 	.byte	0x04, 0x17
        /*00aa*/ 	.short	(.L_31 - .L_30)
.L_30:
        /*00ac*/ 	.word	0x00000000
        /*00b0*/ 	.short	0x0001
        /*00b2*/ 	.short	0x0008
        /*00b4*/ 	.byte	0x00, 0xf5, 0x21, 0x00


	//----- nvinfo : EIATTR_KPARAM_INFO
	.align		4
.L_31:
        /*00b8*/ 	.byte	0x04, 0x17
        /*00ba*/ 	.short	(.L_33 - .L_32)
.L_32:
        /*00bc*/ 	.word	0x00000000
        /*00c0*/ 	.short	0x0000
        /*00c2*/ 	.short	0x0000
        /*00c4*/ 	.byte	0x00, 0xf5, 0x21, 0x00


	//----- nvinfo : EIATTR_SPARSE_MMA_MASK
	.align		4
.L_33:
        /*00c8*/ 	.byte	0x03, 0x50
        /*00ca*/ 	.short	0x0000


	//----- nvinfo : EIATTR_MAXREG_COUNT
	.align		4
        /*00cc*/ 	.byte	0x03, 0x1b
        /*00ce*/ 	.short	0x00ff


	//----- nvinfo : EIATTR_NUM_BARRIERS
	.align		4
        /*00d0*/ 	.byte	0x02, 0x4c
        /*00d2*/ 	.byte	0x01
	.zero		1


	//----- nvinfo : EIATTR_MERCURY_ISA_VERSION
	.align		4
        /*00d4*/ 	.byte	0x03, 0x5f
        /*00d6*/ 	.short	0x0101


	//----- nvinfo : EIATTR_COOP_GROUP_MASK_REGIDS
	.align		4
        /*00d8*/ 	.byte	0x04, 0x29
        /*00da*/ 	.short	(.L_35 - .L_34)


	//   ....[0]....
.L_34:
        /*00dc*/ 	.word	0xffffffff


	//   ....[1]....
        /*00e0*/ 	.word	0xffffffff


	//   ....[2]....
        /*00e4*/ 	.word	0xffffffff


	//   ....[3]....
        /*00e8*/ 	.word	0xffffffff


	//   ....[4]....
        /*00ec*/ 	.word	0xffffffff


	//   ....[5]....
        /*00f0*/ 	.word	0xffffffff


	//   ....[6]....
        /*00f4*/ 	.word	0xffffffff


	//   ....[7]....
        /*00f8*/ 	.word	0xffffffff


	//   ....[8]....
        /*00fc*/ 	.word	0xffffffff


	//   ....[9]....
        /*0100*/ 	.word	0xffffffff


	//   ....[10]....
        /*0104*/ 	.word	0xffffffff


	//   ....[11]....
        /*0108*/ 	.word	0xffffffff


	//   ....[12]....
        /*010c*/ 	.word	0xffffffff


	//   ....[13]....
        /*0110*/ 	.word	0xffffffff


	//   ....[14]....
        /*0114*/ 	.word	0xffffffff


	//   ....[15]....
        /*0118*/ 	.word	0xffffffff


	//   ....[16]....
        /*011c*/ 	.word	0xffffffff


	//   ....[17]....
        /*0120*/ 	.word	0xffffffff


	//   ....[18]....
        /*0124*/ 	.word	0xffffffff


	//   ....[19]....
        /*0128*/ 	.word	0xffffffff


	//   ....[20]....
        /*012c*/ 	.word	0xffffffff


	//   ....[21]....
        /*0130*/ 	.word	0xffffffff


	//   ....[22]....
        /*0134*/ 	.word	0xffffffff


	//   ....[23]....
        /*0138*/ 	.word	0xffffffff


	//   ....[24]....
        /*013c*/ 	.word	0xffffffff


	//   ....[25]....
        /*0140*/ 	.word	0xffffffff


	//   ....[26]....
        /*0144*/ 	.word	0xffffffff


	//   ....[27]....
        /*0148*/ 	.word	0xffffffff


	//   ....[28]....
        /*014c*/ 	.word	0xffffffff


	//   ....[29]....
        /*0150*/ 	.word	0xffffffff


	//   ....[30]....
        /*0154*/ 	.word	0xffffffff


	//   ....[31]....
        /*0158*/ 	.word	0xffffffff


	//   ....[32]....
        /*015c*/ 	.word	0xffffffff


	//   ....[33]....
        /*0160*/ 	.word	0xffffffff


	//   ....[34]....
        /*0164*/ 	.word	0xffffffff


	//   ....[35]....
        /*0168*/ 	.word	0xffffffff


	//   ....[36]....
        /*016c*/ 	.word	0xffffffff


	//   ....[37]....
        /*0170*/ 	.word	0xffffffff


	//   ....[38]....
        /*0174*/ 	.word	0xffffffff


	//   ....[39]....
        /*0178*/ 	.word	0xffffffff


	//   ....[40]....
        /*017c*/ 	.word	0xffffffff


	//   ....[41]....
        /*0180*/ 	.word	0xffffffff


	//   ....[42]....
        /*0184*/ 	.word	0xffffffff


	//   ....[43]....
        /*0188*/ 	.word	0xffffffff


	//   ....[44]....
        /*018c*/ 	.word	0xffffffff


	//   ....[45]....
        /*0190*/ 	.word	0xffffffff


	//   ....[46]....
        /*0194*/ 	.word	0xffffffff


	//   ....[47]....
        /*0198*/ 	.word	0xffffffff


	//   ....[48]....
        /*019c*/ 	.word	0xffffffff


	//   ....[49]....
        /*01a0*/ 	.word	0xffffffff


	//   ....[50]....
        /*01a4*/ 	.word	0xffffffff


	//   ....[51]....
        /*01a8*/ 	.word	0xffffffff


	//   ....[52]....
        /*01ac*/ 	.word	0xffffffff


	//   ....[53]....
        /*01b0*/ 	.word	0xffffffff


	//----- nvinfo : EIATTR_COOP_GROUP_INSTR_OFFSETS
	.align		4
.L_35:
        /*01b4*/ 	.byte	0x04, 0x28
        /*01b6*/ 	.short	(.L_37 - .L_36)


	//   ....[0]....
.L_36:
        /*01b8*/ 	.word	0x00000d90


	//   ....[1]....
        /*01bc*/ 	.word	0x00000da0


	//   ....[2]....
        /*01c0*/ 	.word	0x00000dd0


	//   ....[3]....
        /*01c4*/ 	.word	0x00000de0


	//   ....[4]....
        /*01c8*/ 	.word	0x00000e10


	//   ....[5]....
        /*01cc*/ 	.word	0x00000e20


	//   ....[6]....
        /*01d0*/ 	.word	0x00000e50


	//   ....[7]....
        /*01d4*/ 	.word	0x00000e60


	//   ....[8]....
        /*01d8*/ 	.word	0x00000ea0


	//   ....[9]....
        /*01dc*/ 	.word	0x00000eb0


	//   ....[10]....
        /*01e0*/ 	.word	0x00000ee0


	//   ....[11]....
        /*01e4*/ 	.word	0x00000f00


	//   ....[12]....
        /*01e8*/ 	.word	0x00001160


	//   ....[13]....
        /*01ec*/ 	.word	0x00001190


	//   ....[14]....
        /*01f0*/ 	.word	0x000011b0


	//   ....[15]....
        /*01f4*/ 	.word	0x000011f0


	//   ....[16]....
        /*01f8*/ 	.word	0x00001230


	//   ....[17]....
        /*01fc*/ 	.word	0x00001290


	//   ....[18]....
        /*0200*/ 	.word	0x000012e0


	//   ....[19]....
        /*0204*/ 	.word	0x00001330


	//   ....[20]....
        /*0208*/ 	.word	0x00001390


	//   ....[21]....
        /*020c*/ 	.word	0x000013d0


	//   ....[22]....
        /*0210*/ 	.word	0x00001550


	//   ....[23]....
        /*0214*/ 	.word	0x00001570


	//   ....[24]....
        /*0218*/ 	.word	0x00001780


	//   ....[25]....
        /*021c*/ 	.word	0x00001790


	//   ....[26]....
        /*0220*/ 	.word	0x000017c0


	//   ....[27]....
        /*0224*/ 	.word	0x000017d0


	//   ....[28]....
        /*0228*/ 	.word	0x00001800


	//   ....[29]....
        /*022c*/ 	.word	0x00001810


	//   ....[30]....
        /*0230*/ 	.word	0x00001840


	//   ....[31]....
        /*0234*/ 	.word	0x00001850


	//   ....[32]....
        /*0238*/ 	.word	0x00001880


	//   ....[33]....
        /*023c*/ 	.word	0x00001890


	//   ....[34]....
        /*0240*/ 	.word	0x00001c00


	//   ....[35]....
        /*0244*/ 	.word	0x00001c10


	//   ....[36]....
        /*0248*/ 	.word	0x00001c40


	//   ....[37]....
        /*024c*/ 	.word	0x00001c50


	//   ....[38]....
        /*0250*/ 	.word	0x00001c80


	//   ....[39]....
        /*0254*/ 	.word	0x00001c90


	//   ....[40]....
        /*0258*/ 	.word	0x00001cc0


	//   ....[41]....
        /*025c*/ 	.word	0x00001cd0


	//   ....[42]....
        /*0260*/ 	.word	0x00001d00


	//   ....[43]....
        /*0264*/ 	.word	0x00001d10


	//   ....[44]....
        /*0268*/ 	.word	0x000021b0


	//   ....[45]....
        /*026c*/ 	.word	0x000021c0


	//   ....[46]....
        /*0270*/ 	.word	0x000021f0


	//   ....[47]....
        /*0274*/ 	.word	0x00002200


	//   ....[48]....
        /*0278*/ 	.word	0x00002230


	//   ....[49]....
        /*027c*/ 	.word	0x00002240


	//   ....[50]....
        /*0280*/ 	.word	0x00002270


	//   ....[51]....
        /*0284*/ 	.word	0x00002280


	//   ....[52]....
        /*0288*/ 	.word	0x000022b0


	//   ....[53]....
        /*028c*/ 	.word	0x000022c0


	//----- nvinfo : EIATTR_VRC_CTA_INIT_COUNT
	.align		4
.L_37:
        /*0290*/ 	.byte	0x02, 0x4a
	.zero		1
	.zero		1


	//----- nvinfo : EIATTR_EXIT_INSTR_OFFSETS
	.align		4
        /*0294*/ 	.byte	0x04, 0x1c
        /*0296*/ 	.short	(.L_39 - .L_38)


	//   ....[0]....
.L_38:
        /*0298*/ 	.word	0x00000480


	//   ....[1]....
        /*029c*/ 	.word	0x000025e0


	//----- nvinfo : EIATTR_CRS_STACK_SIZE
	.align		4
.L_39:
        /*02a0*/ 	.byte	0x04, 0x1e
        /*02a2*/ 	.short	(.L_41 - .L_40)
.L_40:
        /*02a4*/ 	.word	0x00000000


	//----- nvinfo : EIATTR_CBANK_PARAM_SIZE
	.align		4
.L_41:
        /*02a8*/ 	.byte	0x03, 0x19
        /*02aa*/ 	.short	0x0048


	//----- nvinfo : EIATTR_PARAM_CBANK
	.align		4
        /*02ac*/ 	.byte	0x04, 0x0a
        /*02ae*/ 	.short	(.L_43 - .L_42)
	.align		4
.L_42:
        /*02b0*/ 	.word	index@(.nv.constant0._Z20FlashAttentionKernelPKfS0_S0_PfS1_S1_iiiiif)
        /*02b4*/ 	.short	0x0380
        /*02b6*/ 	.short	0x0048


	//----- nvinfo : EIATTR_SW_WAR
	.align		4
.L_43:
        /*02b8*/ 	.byte	0x04, 0x36
        /*02ba*/ 	.short	(.L_45 - .L_44)
.L_44:
        /*02bc*/ 	.word	0x00000008
.L_45:


//--------------------- .nv.callgraph             --------------------------
	.section	.nv.callgraph,"",@"SHT_CUDA_CALLGRAPH"
	.align	4
	.sectionentsize	8
	.align		4
        /*0000*/ 	.word	0x00000000
	.align		4
        /*0004*/ 	.word	0xffffffff
	.align		4
        /*0008*/ 	.word	0x00000000
	.align		4
        /*000c*/ 	.word	0xfffffffe
	.align		4
        /*0010*/ 	.word	0x00000000
	.align		4
        /*0014*/ 	.word	0xfffffffd
	.align		4
        /*0018*/ 	.word	0x00000000
	.align		4
        /*001c*/ 	.word	0xfffffffc


//--------------------- .text._Z20FlashAttentionKernelPKfS0_S0_PfS1_S1_iiiiif --------------------------
	.section	.text._Z20FlashAttentionKernelPKfS0_S0_PfS1_S1_iiiiif,"ax",@progbits
	.align	128
        .global         _Z20FlashAttentionKernelPKfS0_S0_PfS1_S1_iiiiif
        .type           _Z20FlashAttentionKernelPKfS0_S0_PfS1_S1_iiiiif,@function
        .size           _Z20FlashAttentionKernelPKfS0_S0_PfS1_S1_iiiiif,(.L_x_51 - _Z20FlashAttentionKernelPKfS0_S0_PfS1_S1_iiiiif)
        .other          _Z20FlashAttentionKernelPKfS0_S0_PfS1_S1_iiiiif,@"STO_CUDA_ENTRY STV_DEFAULT"
_Z20FlashAttentionKernelPKfS0_S0_PfS1_S1_iiiiif:
.text._Z20FlashAttentionKernelPKfS0_S0_PfS1_S1_iiiiif:
[----:B------:R-:W-:Y:S08]  /*0000*/  LDC R1, c[0x0][0x37c] ;  /* 0x0000df00ff017b82 */ /* 0x000ff00000000800 */
[----:B------:R-:W0:Y:S01]  /*0010*/  LDC R7, c[0x0][0x3bc] ;  /* 0x0000ef00ff077b82 */ /* 0x000e220000000800 */
[----:B------:R-:W1:Y:S01]  /*0020*/  S2R R4, SR_CTAID.X ;  /* 0x0000000000047919 */ /* 0x000e620000002500 */
[----:B------:R-:W2:Y:S01]  /*0030*/  LDCU UR5, c[0x0][0x3b8] ;  /* 0x00007700ff0577ac */ /* 0x000ea20008000800 */
[----:B------:R-:W-:Y:S01]  /*0040*/  BSSY.RECONVERGENT B0, `(.L_x_0) ;  /* 0x0000040000007945 */ /* 0x000fe20003800200 */
[----:B------:R-:W3:Y:S01]  /*0050*/  S2R R21, SR_TID.Y ;  /* 0x0000000000157919 */ /* 0x000ee20000002200 */
[----:B------:R-:W4:Y:S01]  /*0060*/  LDCU UR4, c[0x0][0x3b4] ;  /* 0x00007680ff0477ac */ /* 0x000f220008000800 */
[----:B------:R-:W0:Y:S01]  /*0070*/  S2R R20, SR_TID.X ;  /* 0x0000000000147919 */ /* 0x000e220000002100 */
[----:B------:R-:W0:Y:S01]  /*0080*/  LDCU.64 UR14, c[0x0][0x358] ;  /* 0x00006b00ff0e77ac */ /* 0x000e220008000a00 */
[----:B--2---:R-:W-:-:S02]  /*0090*/  MOV R13, UR5 ;  /* 0x00000005000d7c02 */ /* 0x004fc40008000f00 */
[----:B0-----:R-:W-:-:S04]  /*00a0*/  IABS R5, R7 ;  /* 0x0000000700057213 */ /* 0x001fc80000000000 */
[----:B------:R-:W0:Y:S08]  /*00b0*/  I2F.RP R0, R5 ;  /* 0x0000000500007306 */ /* 0x000e300000209400 */
[----:B0-----:R-:W0:Y:S02]  /*00c0*/  MUFU.RCP R0, R0 ;  /* 0x0000000000007308 */ /* 0x001e240000001000 */
[----:B0-----:R-:W-:-:S06]  /*00d0*/  IADD3 R2, PT, PT, R0, 0xffffffe, RZ ;  /* 0x0ffffffe00027810 */ /* 0x001fcc0007ffe0ff */
[----:B------:R0:W2:Y:S02]  /*00e0*/  F2I.FTZ.U32.TRUNC.NTZ R3, R2 ;  /* 0x0000000200037305 */ /* 0x0000a4000021f000 */
[----:B0-----:R-:W-:Y:S01]  /*00f0*/  HFMA2 R2, -RZ, RZ, 0, 0 ;  /* 0x00000000ff027431 */ /* 0x001fe200000001ff */
[----:B--2---:R-:W-:-:S05]  /*0100*/  IADD3 R6, PT, PT, RZ, -R3, RZ ;  /* 0x80000003ff067210 */ /* 0x004fca0007ffe0ff */
[----:B------:R-:W-:Y:S01]  /*0110*/  IMAD R9, R6, R5, RZ ;  /* 0x0000000506097224 */ /* 0x000fe200078e02ff */
[----:B-1----:R-:W-:-:S03]  /*0120*/  IABS R6, R4 ;  /* 0x0000000400067213 */ /* 0x002fc60000000000 */
[----:B------:R-:W-:-:S04]  /*0130*/  IMAD.HI.U32 R3, R3, R9, R2 ;  /* 0x0000000903037227 */ /* 0x000fc800078e0002 */
[----:B----4-:R-:W-:Y:S02]  /*0140*/  IMAD R2, R13, UR4, RZ ;  /* 0x000000040d027c24 */ /* 0x010fe4000f8e02ff */
[----:B------:R-:W-:-:S05]  /*0150*/  IMAD.HI.U32 R3, R3, R6, RZ ;  /* 0x0000000603037227 */ /* 0x000fca00078e00ff */
[----:B------:R-:W-:-:S05]  /*0160*/  IADD3 R0, PT, PT, -R3, RZ, RZ ;  /* 0x000000ff03007210 */ /* 0x000fca0007ffe1ff */
[----:B------:R-:W-:-:S05]  /*0170*/  IMAD R0, R5, R0, R6 ;  /* 0x0000000005007224 */ /* 0x000fca00078e0206 */
[----:B------:R-:W-:-:S13]  /*0180*/  ISETP.GT.U32.AND P2, PT, R5, R0, PT ;  /* 0x000000000500720c */ /* 0x000fda0003f44070 */
[-C--:B------:R-:W-:Y:S02]  /*0190*/  @!P2 IADD3 R0, PT, PT, R0, -R5.reuse, RZ ;  /* 0x800000050000a210 */ /* 0x080fe40007ffe0ff */
[----:B------:R-:W-:Y:S02]  /*01a0*/  @!P2 IADD3 R3, PT, PT, R3, 0x1, RZ ;  /* 0x000000010303a810 */ /* 0x000fe40007ffe0ff */
[----:B------:R-:W-:Y:S02]  /*01b0*/  ISETP.GE.U32.AND P0, PT, R0, R5, PT ;  /* 0x000000050000720c */ /* 0x000fe40003f06070 */
[----:B------:R-:W-:Y:S02]  /*01c0*/  LOP3.LUT R0, R4, R7, RZ, 0x3c, !PT ;  /* 0x0000000704007212 */ /* 0x000fe400078e3cff */
[----:B------:R-:W-:Y:S02]  /*01d0*/  ISETP.NE.AND P2, PT, R7, RZ, PT ;  /* 0x000000ff0700720c */ /* 0x000fe40003f45270 */
[----:B------:R-:W-:-:S07]  /*01e0*/  ISETP.GE.AND P1, PT, R0, RZ, PT ;  /* 0x000000ff0000720c */ /* 0x000fce0003f26270 */
[----:B------:R-:W-:Y:S02]  /*01f0*/  @P0 IADD3 R3, PT, PT, R3, 0x1, RZ ;  /* 0x0000000103030810 */ /* 0x000fe40007ffe0ff */
[----:B---3--:R-:W-:-:S04]  /*0200*/  ISETP.GT.U32.AND P0, PT, R21, 0x3f, PT ;  /* 0x0000003f1500780c */ /* 0x008fc80003f04070 */
[----:B------:R-:W-:Y:S02]  /*0210*/  @!P1 IADD3 R3, PT, PT, -R3, RZ, RZ ;  /* 0x000000ff03039210 */ /* 0x000fe40007ffe1ff */
[----:B------:R-:W-:-:S04]  /*0220*/  @!P2 LOP3.LUT R3, RZ, R7, RZ, 0x33, !PT ;  /* 0x00000007ff03a212 */ /* 0x000fc800078e33ff */
[C---:B------:R-:W-:Y:S01]  /*0230*/  IADD3 R0, PT, PT, -R3.reuse, RZ, RZ ;  /* 0x000000ff03007210 */ /* 0x040fe20007ffe1ff */
[----:B------:R-:W-:-:S04]  /*0240*/  IMAD R19, R3, R2, RZ ;  /* 0x0000000203137224 */ /* 0x000fc800078e02ff */
[----:B------:R-:W-:-:S04]  /*0250*/  IMAD R0, R7, R0, R4 ;  /* 0x0000000007007224 */ /* 0x000fc800078e0204 */
[----:B------:R-:W-:-:S05]  /*0260*/  IMAD R0, R0, R13, RZ ;  /* 0x0000000d00007224 */ /* 0x000fca00078e02ff */
[----:B------:R-:W-:Y:S01]  /*0270*/  LEA R15, R0, R19, 0x6 ;  /* 0x00000013000f7211 */ /* 0x000fe200078e30ff */
[----:B------:R-:W-:Y:S06]  /*0280*/  @P0 BRA `(.L_x_1) ;  /* 0x00000000006c0947 */ /* 0x000fec0003800000 */
[----:B------:R-:W0:Y:S01]  /*0290*/  LDC R9, c[0x0][0x360] ;  /* 0x0000d800ff097b82 */ /* 0x000e220000000800 */
[----:B------:R-:W-:-:S07]  /*02a0*/  MOV R0, R21 ;  /* 0x0000001500007202 */ /* 0x000fce0000000f00 */
[----:B------:R-:W1:Y:S02]  /*02b0*/  LDC R11, c[0x0][0x364] ;  /* 0x0000d900ff0b7b82 */ /* 0x000e640000000800 */
.L_x_5:
[----:B--2---:R-:W2:Y:S01]  /*02c0*/  LDCU UR4, c[0x0][0x3b8] ;  /* 0x00007700ff0477ac */ /* 0x004ea20008000800 */
[----:B------:R-:W-:Y:S01]  /*02d0*/  BSSY.RECONVERGENT B1, `(.L_x_2) ;  /* 0x0000013000017945 */ /* 0x000fe20003800200 */
[----:B--2---:R-:W-:-:S04]  /*02e0*/  MOV R13, UR4 ;  /* 0x00000004000d7c02 */ /* 0x004fc80008000f00 */
[----:B------:R-:W-:-:S13]  /*02f0*/  ISETP.GE.AND P0, PT, R20, R13, PT ;  /* 0x0000000d1400720c */ /* 0x000fda0003f06270 */
[----:B------:R-:W-:Y:S05]  /*0300*/  @P0 BRA `(.L_x_3) ;  /* 0x00000000003c0947 */ /* 0x000fea0003800000 */
[----:B------:R-:W2:Y:S01]  /*0310*/  S2R R3, SR_CgaCtaId ;  /* 0x0000000000037919 */ /* 0x000ea20000008800 */
[----:B------:R-:W3:Y:S01]  /*0320*/  LDC.64 R4, c[0x0][0x380] ;  /* 0x0000e000ff047b82 */ /* 0x000ee20000000a00 */
[----:B------:R-:W-:Y:S01]  /*0330*/  MOV R2, 0x400 ;  /* 0x0000040000027802 */ /* 0x000fe20000000f00 */
[----:B------:R-:W-:Y:S01]  /*0340*/  IMAD R17, R0, R13, R15 ;  /* 0x0000000d00117224 */ /* 0x000fe200078e020f */
[----:B------:R-:W-:Y:S02]  /*0350*/  MOV R6, R20 ;  /* 0x0000001400067202 */ /* 0x000fe40000000f00 */
[----:B--2---:R-:W-:-:S05]  /*0360*/  LEA R3, R3, R2, 0x18 ;  /* 0x0000000203037211 */ /* 0x004fca00078ec0ff */
[----:B------:R-:W-:-:S07]  /*0370*/  IMAD R23, R0, 0x104, R3 ;  /* 0x0000010400177824 */ /* 0x000fce00078e0203 */
.L_x_4:
[----:B------:R-:W-:-:S05]  /*0380*/  IADD3 R3, PT, PT, R17, R6, RZ ;  /* 0x0000000611037210 */ /* 0x000fca0007ffe0ff */
[----:B--23--:R-:W-:-:S06]  /*0390*/  IMAD.WIDE R2, R3, 0x4, R4 ;  /* 0x0000000403027825 */ /* 0x00cfcc00078e0204 */
[----:B------:R-:W2:Y:S01]  /*03a0*/  LDG.E.CONSTANT R2, desc[UR14][R2.64] ;  /* 0x0000000e02027981 */ /* 0x000ea2000c1e9900 */
[----:B------:R-:W-:Y:S02]  /*03b0*/  LEA R7, R6, R23, 0x2 ;  /* 0x0000001706077211 */ /* 0x000fe400078e10ff */
[----:B0-----:R-:W-:-:S04]  /*03c0*/  IADD3 R6, PT, PT, R9, R6, RZ ;  /* 0x0000000609067210 */ /* 0x001fc80007ffe0ff */
[----:B------:R-:W-:Y:S01]  /*03d0*/  ISETP.GE.AND P0, PT, R6, R13, PT ;  /* 0x0000000d0600720c */ /* 0x000fe20003f06270 */
[----:B--2---:R2:W-:-:S12]  /*03e0*/  STS [R7], R2 ;  /* 0x0000000207007388 */ /* 0x0045d80000000800 */
[----:B------:R-:W-:Y:S05]  /*03f0*/  @!P0 BRA `(.L_x_4) ;  /* 0xfffffffc00e08947 */ /* 0x000fea000383ffff */
.L_x_3:
[----:B------:R-:W-:Y:S05]  /*0400*/  BSYNC.RECONVERGENT B1 ;  /* 0x0000000000017941 */ /* 0x000fea0003800200 */
.L_x_2:
[----:B-1----:R-:W-:-:S04]  /*0410*/  IADD3 R0, PT, PT, R11, R0, RZ ;  /* 0x000000000b007210 */ /* 0x002fc80007ffe0ff */
[----:B------:R-:W-:-:S13]  /*0420*/  ISETP.GE.U32.AND P0, PT, R0, 0x40, PT ;  /* 0x000000400000780c */ /* 0x000fda0003f06070 */
[----:B------:R-:W-:Y:S05]  /*0430*/  @!P0 BRA `(.L_x_5) ;  /* 0xfffffffc00a08947 */ /* 0x000fea000383ffff */
.L_x_1:
[----:B------:R-:W-:Y:S05]  /*0440*/  BSYNC.RECONVERGENT B0 ;  /* 0x0000000000007941 */ /* 0x000fea0003800200 */
.L_x_0:
[----:B------:R-:W1:Y:S08]  /*0450*/  LDC R0, c[0x0][0x3c0] ;  /* 0x0000f000ff007b82 */ /* 0x000e700000000800 */
[----:B------:R-:W-:Y:S01]  /*0460*/  BAR.SYNC.DEFER_BLOCKING 0x0 ;  /* 0x0000000000007b1d */ /* 0x000fe20000010000 */
[----:B-1----:R-:W-:-:S13]  /*0470*/  ISETP.GE.AND P0, PT, R0, 0x1, PT ;  /* 0x000000010000780c */ /* 0x002fda0003f06270 */
[----:B------:R-:W-:Y:S05]  /*0480*/  @!P0 EXIT ;  /* 0x000000000000894d */ /* 0x000fea0003800000 */
[----:B------:R-:W1:Y:S01]  /*0490*/  S2R R3, SR_CgaCtaId ;  /* 0x0000000000037919 */ /* 0x000e620000008800 */
[----:B------:R-:W-:Y:S01]  /*04a0*/  MOV R0, 0x400 ;  /* 0x0000040000007802 */ /* 0x000fe20000000f00 */
[----:B------:R-:W-:Y:S01]  /*04b0*/  IMAD R18, R21, R13, RZ ;  /* 0x0000000d15127224 */ /* 0x000fe200078e02ff */
[C---:B------:R-:W-:Y:S01]  /*04c0*/  LOP3.LUT R31, R13.reuse, 0x3, RZ, 0xc0, !PT ;  /* 0x000000030d1f7812 */ /* 0x040fe200078ec0ff */
[----:B------:R-:W3:Y:S01]  /*04d0*/  LDCU UR11, c[0x0][0x360] ;  /* 0x00006c00ff0b77ac */ /* 0x000ee20008000800 */
[C---:B------:R-:W-:Y:S02]  /*04e0*/  LOP3.LUT R17, R13.reuse, 0x7ffffffc, RZ, 0xc0, !PT ;  /* 0x7ffffffc0d117812 */ /* 0x040fe400078ec0ff */
[----:B------:R-:W-:Y:S01]  /*04f0*/  LEA R18, R18, R15, 0x1 ;  /* 0x0000000f12127211 */ /* 0x000fe200078e08ff */
[----:B------:R-:W4:Y:S01]  /*0500*/  LDCU UR12, c[0x0][0x364] ;  /* 0x00006c80ff0c77ac */ /* 0x000f220008000800 */
[----:B------:R-:W-:Y:S02]  /*0510*/  LOP3.LUT R16, R13, 0x7ffffffe, RZ, 0xc0, !PT ;  /* 0x7ffffffe0d107812 */ /* 0x000fe400078ec0ff */
[----:B------:R-:W-:Y:S01]  /*0520*/  SHF.L.U32 R15, R20, 0x1, RZ ;  /* 0x00000001140f7819 */ /* 0x000fe200000006ff */
[----:B------:R-:W-:Y:S01]  /*0530*/  UMOV UR7, 0xff7fffff ;  /* 0xff7fffff00077882 */ /* 0x000fe20000000000 */
[----:B------:R-:W-:Y:S01]  /*0540*/  UMOV UR4, URZ ;  /* 0x000000ff00047c82 */ /* 0x000fe20008000000 */
[----:B------:R-:W-:Y:S01]  /*0550*/  UMOV UR5, URZ ;  /* 0x000000ff00057c82 */ /* 0x000fe20008000000 */
[----:B------:R-:W-:Y:S01]  /*0560*/  UMOV UR6, URZ ;  /* 0x000000ff00067c82 */ /* 0x000fe20008000000 */
[----:B------:R-:W-:Y:S01]  /*0570*/  UMOV UR8, 0xff7fffff ;  /* 0xff7fffff00087882 */ /* 0x000fe20000000000 */
[----:B-1----:R-:W-:-:S05]  /*0580*/  LEA R0, R3, R0, 0x18 ;  /* 0x0000000003007211 */ /* 0x002fca00078ec0ff */
[----:B---34-:R-:W-:-:S07]  /*0590*/  IMAD R14, R21, 0x208, R0 ;  /* 0x00000208150e7824 */ /* 0x018fce00078e0200 */
.L_x_38:
[----:B------:R-:W1:Y:S01]  /*05a0*/  LDCU UR9, c[0x0][0x3c0] ;  /* 0x00007800ff0977ac */ /* 0x000e620008000800 */
[----:B------:R-:W-:Y:S01]  /*05b0*/  ISETP.GT.U32.AND P0, PT, R21, 0x3f, PT ;  /* 0x0000003f1500780c */ /* 0x000fe20003f04070 */
[----:B------:R-:W-:Y:S01]  /*05c0*/  BSSY.RECONVERGENT B0, `(.L_x_6) ;  /* 0x0000022000007945 */ /* 0x000fe20003800200 */
[----:B------:R-:W-:Y:S01]  /*05d0*/  MOV R0, UR5 ;  /* 0x0000000500007c02 */ /* 0x000fe20008000f00 */
[----:B------:R-:W-:-:S04]  /*05e0*/  UIADD3 UR5, UPT, UPT, UR5, 0x1, URZ ;  /* 0x0000000105057890 */ /* 0x000fc8000fffe0ff */
[----:B-1----:R-:W-:-:S06]  /*05f0*/  UISETP.NE.AND UP0, UPT, UR5, UR9, UPT ;  /* 0x000000090500728c */ /* 0x002fcc000bf05270 */
[----:B0-----:R-:W-:Y:S05]  /*0600*/  @P0 BRA `(.L_x_7) ;  /* 0x0000000000740947 */ /* 0x001fea0003800000 */
[----:B--2---:R-:W-:-:S07]  /*0610*/  MOV R7, R21 ;  /* 0x0000001500077202 */ /* 0x004fce0000000f00 */
.L_x_11:
[----:B------:R-:W1:Y:S01]  /*0620*/  LDC R11, c[0x0][0x3b8] ;  /* 0x0000ee00ff0b7b82 */ /* 0x000e620000000800 */
[----:B------:R-:W-:Y:S01]  /*0630*/  BSSY.RECONVERGENT B1, `(.L_x_8) ;  /* 0x0000017000017945 */ /* 0x000fe20003800200 */
[----:B-1----:R-:W-:-:S13]  /*0640*/  ISETP.GE.AND P0, PT, R20, R11, PT ;  /* 0x0000000b1400720c */ /* 0x002fda0003f06270 */
[----:B------:R-:W-:Y:S05]  /*0650*/  @P0 BRA `(.L_x_9) ;  /* 0x0000000000500947 */ /* 0x000fea0003800000 */
[----:B------:R-:W1:Y:S01]  /*0660*/  S2UR UR10, SR_CgaCtaId ;  /* 0x00000000000a79c3 */ /* 0x000e620000008800 */
[----:B------:R-:W-:Y:S01]  /*0670*/  UMOV UR9, 0x400 ;  /* 0x0000040000097882 */ /* 0x000fe20000000000 */
[----:B------:R-:W-:Y:S01]  /*0680*/  LEA R2, R0, R7, 0x6 ;  /* 0x0000000700027211 */ /* 0x000fe200078e30ff */
[----:B------:R-:W-:Y:S01]  /*0690*/  UIADD3 UR9, UPT, UPT, UR9, 0x4100, URZ ;  /* 0x0000410009097890 */ /* 0x000fe2000fffe0ff */
[----:B------:R-:W-:-:S03]  /*06a0*/  MOV R8, R20 ;  /* 0x0000001400087202 */ /* 0x000fc60000000f00 */
[----:B------:R-:W-:Y:S01]  /*06b0*/  IMAD R3, R2, R11, R19 ;  /* 0x0000000b02037224 */ /* 0x000fe200078e0213 */
[----:B------:R-:W2:Y:S04]  /*06c0*/  LDC.64 R4, c[0x0][0x388] ;  /* 0x0000e200ff047b82 */ /* 0x000ea80000000a00 */
[----:B0-----:R-:W-:Y:S01]  /*06d0*/  IADD3 R9, PT, PT, R3, R20, RZ ;  /* 0x0000001403097210 */ /* 0x001fe20007ffe0ff */
[----:B-1----:R-:W-:-:S06]  /*06e0*/  ULEA UR9, UR10, UR9, 0x18 ;  /* 0x000000090a097291 */ /* 0x002fcc000f8ec0ff */
[----:B------:R-:W-:-:S05]  /*06f0*/  LEA R2, R20, UR9, 0x2 ;  /* 0x0000000914027c11 */ /* 0x000fca000f8e10ff */
[----:B------:R-:W-:-:S07]  /*0700*/  IMAD R6, R7, 0x104, R2 ;  /* 0x0000010407067824 */ /* 0x000fce00078e0202 */
.L_x_10:
[----:B--2---:R-:W-:-:S06]  /*0710*/  IMAD.WIDE R2, R9, 0x4, R4 ;  /* 0x0000000409027825 */ /* 0x004fcc00078e0204 */
[----:B------:R-:W2:Y:S01]  /*0720*/  LDG.E.CONSTANT R3, desc[UR14][R2.64] ;  /* 0x0000000e02037981 */ /* 0x000ea2000c1e9900 */
[----:B------:R-:W-:Y:S02]  /*0730*/  IADD3 R8, PT, PT, R8, UR11, RZ ;  /* 0x0000000b08087c10 */ /* 0x000fe4000fffe0ff */
[----:B------:R-:W-:Y:S02]  /*0740*/  MOV R13, UR11 ;  /* 0x0000000b000d7c02 */ /* 0x000fe40008000f00 */
[----:B------:R-:W-:Y:S02]  /*0750*/  ISETP.GE.AND P0, PT, R8, R11, PT ;  /* 0x0000000b0800720c */ /* 0x000fe40003f06270 */
[----:B------:R-:W-:Y:S01]  /*0760*/  IADD3 R9, PT, PT, R9, UR11, RZ ;  /* 0x0000000b09097c10 */ /* 0x000fe2000fffe0ff */
[----:B--2---:R0:W-:Y:S02]  /*0770*/  STS [R6], R3 ;  /* 0x0000000306007388 */ /* 0x0041e40000000800 */
[----:B0-----:R-:W-:-:S08]  /*0780*/  LEA R6, R13, R6, 0x2 ;  /* 0x000000060d067211 */ /* 0x001fd000078e10ff */
[----:B------:R-:W-:Y:S05]  /*0790*/  @!P0 BRA `(.L_x_10) ;  /* 0xfffffffc00dc8947 */ /* 0x000fea000383ffff */
.L_x_9:
[----:B------:R-:W-:Y:S05]  /*07a0*/  BSYNC.RECONVERGENT B1 ;  /* 0x0000000000017941 */ /* 0x000fea0003800200 */
.L_x_8:
[----:B------:R-:W-:-:S04]  /*07b0*/  IADD3 R7, PT, PT, R7, UR12, RZ ;  /* 0x0000000c07077c10 */ /* 0x000fc8000fffe0ff */
[----:B------:R-:W-:-:S13]  /*07c0*/  ISETP.GE.U32.AND P0, PT, R7, 0x40, PT ;  /* 0x000000400700780c */ /* 0x000fda0003f06070 */
[----:B------:R-:W-:Y:S05]  /*07d0*/  @!P0 BRA `(.L_x_11) ;  /* 0xfffffffc00908947 */ /* 0x000fea000383ffff */
.L_x_7:
[----:B------:R-:W-:Y:S05]  /*07e0*/  BSYNC.RECONVERGENT B0 ;  /* 0x0000000000007941 */ /* 0x000fea0003800200 */
.L_x_6:
[----:B------:R-:W1:Y:S01]  /*07f0*/  LDCU UR13, c[0x0][0x3b8] ;  /* 0x00007700ff0d77ac */ /* 0x000e620008000800 */
[----:B------:R-:W-:Y:S01]  /*0800*/  HFMA2 R27, -RZ, RZ, 0, 0 ;  /* 0x00000000ff1b7431 */ /* 0x000fe200000001ff */
[----:B------:R-:W-:Y:S02]  /*0810*/  CS2R R24, SRZ ;  /* 0x0000000000187805 */ /* 0x000fe4000001ff00 */
[----:B------:R-:W-:Y:S01]  /*0820*/  MOV R29, RZ ;  /* 0x000000ff001d7202 */ /* 0x000fe20000000f00 */
[----:B-1----:R-:W-:Y:S01]  /*0830*/  UISETP.GE.AND UP1, UPT, UR13, 0x1, UPT ;  /* 0x000000010d00788c */ /* 0x002fe2000bf26270 */
[----:B------:R-:W-:Y:S08]  /*0840*/  BAR.SYNC.DEFER_BLOCKING 0x0 ;  /* 0x0000000000007b1d */ /* 0x000ff00000010000 */
[----:B------:R-:W-:Y:S05]  /*0850*/  BRA.U !UP1, `(.L_x_12) ;  /* 0x0000000509307547 */ /* 0x000fea000b800000 */
[----:B------:R-:W1:Y:S01]  /*0860*/  S2R R3, SR_CgaCtaId ;  /* 0x0000000000037919 */ /* 0x000e620000008800 */
[----:B--2---:R-:W-:Y:S01]  /*0870*/  MOV R2, 0x400 ;  /* 0x0000040000027802 */ /* 0x004fe20000000f00 */
[----:B------:R-:W-:Y:S01]  /*0880*/  UISETP.GE.U32.AND UP2, UPT, UR13, 0x4, UPT ;  /* 0x000000040d00788c */ /* 0x000fe2000bf46070 */
[----:B------:R-:W-:Y:S02]  /*0890*/  CS2R R24, SRZ ;  /* 0x0000000000187805 */ /* 0x000fe4000001ff00 */
[----:B------:R-:W-:Y:S02]  /*08a0*/  MOV R29, RZ ;  /* 0x000000ff001d7202 */ /* 0x000fe40000000f00 */
[----:B------:R-:W-:Y:S02]  /*08b0*/  IADD3 R2, PT, PT, R2, 0x4100, RZ ;  /* 0x0000410002027810 */ /* 0x000fe40007ffe0ff */
[----:B------:R-:W-:Y:S02]  /*08c0*/  MOV R27, RZ ;  /* 0x000000ff001b7202 */ /* 0x000fe40000000f00 */
[----:B-1----:R-:W-:-:S02]  /*08d0*/  LEA R2, R3, R2, 0x18 ;  /* 0x0000000203027211 */ /* 0x002fc400078ec0ff */
[----:B------:R-:W-:-:S03]  /*08e0*/  MOV R3, RZ ;  /* 0x000000ff00037202 */ /* 0x000fc60000000f00 */
[----:B------:R-:W-:Y:S01]  /*08f0*/  IMAD R22, R15, 0x104, R2 ;  /* 0x000001040f167824 */ /* 0x000fe200078e0202 */
[----:B------:R-:W-:Y:S06]  /*0900*/  BRA.U !UP2, `(.L_x_13) ;  /* 0x000000010a907547 */ /* 0x000fec000b800000 */
[----:B------:R-:W-:Y:S01]  /*0910*/  HFMA2 R24, -RZ, RZ, 0, 0 ;  /* 0x00000000ff187431 */ /* 0x000fe200000001ff */
[----:B------:R-:W-:Y:S01]  /*0920*/  BSSY.RECONVERGENT B0, `(.L_x_14) ;  /* 0x0000021000007945 */ /* 0x000fe20003800200 */
[----:B------:R-:W-:-:S07]  /*0930*/  MOV R23, RZ ;  /* 0x000000ff00177202 */ /* 0x000fce0000000f00 */
.L_x_15:
[C---:B------:R-:W-:Y:S02]  /*0940*/  LEA R30, R23.reuse, R22, 0x2 ;  /* 0x00000016171e7211 */ /* 0x040fe400078e10ff */
[C---:B------:R-:W-:Y:S02]  /*0950*/  LEA R26, R23.reuse, R14, 0x2 ;  /* 0x0000000e171a7211 */ /* 0x040fe400078e10ff */
[----:B------:R-:W-:Y:S01]  /*0960*/  IADD3 R23, PT, PT, R23, 0x4, RZ ;  /* 0x0000000417177810 */ /* 0x000fe20007ffe0ff */
[----:B------:R-:W-:Y:S03]  /*0970*/  LDS.64 R2, [R30] ;  /* 0x000000001e027984 */ /* 0x000fe60000000a00 */
[----:B------:R-:W-:Y:S01]  /*0980*/  ISETP.NE.AND P0, PT, R23, R17, PT ;  /* 0x000000111700720c */ /* 0x000fe20003f05270 */
[----:B------:R-:W1:Y:S04]  /*0990*/  LDS.64 R4, [R26] ;  /* 0x000000001a047984 */ /* 0x000e680000000a00 */
[----:B------:R-:W2:Y:S04]  /*09a0*/  LDS R28, [R26+0x104] ;  /* 0x000104001a1c7984 */ /* 0x000ea80000000800 */
[----:B------:R-:W3:Y:S04]  /*09b0*/  LDS R32, [R30+0x104] ;  /* 0x000104001e207984 */ /* 0x000ee80000000800 */
[----:B------:R-:W4:Y:S04]  /*09c0*/  LDS.64 R6, [R26+0x108] ;  /* 0x000108001a067984 */ /* 0x000f280000000a00 */
[----:B0-----:R-:W0:Y:S04]  /*09d0*/  LDS.64 R8, [R30+0x108] ;  /* 0x000108001e087984 */ /* 0x001e280000000a00 */
[----:B------:R-:W5:Y:S04]  /*09e0*/  LDS.64 R10, [R26+0x8] ;  /* 0x000008001a0a7984 */ /* 0x000f680000000a00 */
[----:B------:R-:W5:Y:S04]  /*09f0*/  LDS.64 R12, [R30+0x8] ;  /* 0x000008001e0c7984 */ /* 0x000f680000000a00 */
[----:B------:R-:W5:Y:S04]  /*0a00*/  LDS R35, [R26+0x110] ;  /* 0x000110001a237984 */ /* 0x000f680000000800 */
[----:B------:R-:W5:Y:S01]  /*0a10*/  LDS R37, [R30+0x110] ;  /* 0x000110001e257984 */ /* 0x000f620000000800 */
[-C--:B-1----:R-:W-:Y:S01]  /*0a20*/  FFMA R34, R4, R2.reuse, R25 ;  /* 0x0000000204227223 */ /* 0x082fe20000000019 */
[----:B--2---:R-:W-:-:S03]  /*0a30*/  FFMA R29, R28, R2, R29 ;  /* 0x000000021c1d7223 */ /* 0x004fc6000000001d */
[-C--:B------:R-:W-:Y:S01]  /*0a40*/  FFMA R33, R5, R3.reuse, R34 ;  /* 0x0000000305217223 */ /* 0x080fe20000000022 */
[-C--:B---3--:R-:W-:Y:S01]  /*0a50*/  FFMA R27, R4, R32.reuse, R27 ;  /* 0x00000020041b7223 */ /* 0x088fe2000000001b */
[----:B------:R-:W-:Y:S01]  /*0a60*/  FFMA R25, R28, R32, R24 ;  /* 0x000000201c197223 */ /* 0x000fe20000000018 */
[----:B----4-:R-:W-:Y:S02]  /*0a70*/  FFMA R29, R6, R3, R29 ;  /* 0x00000003061d7223 */ /* 0x010fe4000000001d */
[----:B0-----:R-:W-:Y:S01]  /*0a80*/  FFMA R2, R8, R5, R27 ;  /* 0x0000000508027223 */ /* 0x001fe2000000001b */
[----:B------:R-:W-:-:S03]  /*0a90*/  FFMA R6, R6, R8, R25 ;  /* 0x0000000806067223 */ /* 0x000fc60000000019 */
[CC--:B-----5:R-:W-:Y:S01]  /*0aa0*/  FFMA R2, R10.reuse, R9.reuse, R2 ;  /* 0x000000090a027223 */ /* 0x0e0fe20000000002 */
[----:B------:R-:W-:Y:S01]  /*0ab0*/  FFMA R6, R7, R9, R6 ;  /* 0x0000000907067223 */ /* 0x000fe20000000006 */
[----:B------:R-:W-:Y:S01]  /*0ac0*/  FFMA R4, R10, R12, R33 ;  /* 0x0000000c0a047223 */ /* 0x000fe20000000021 */
[----:B------:R-:W-:-:S03]  /*0ad0*/  FFMA R12, R12, R7, R29 ;  /* 0x000000070c0c7223 */ /* 0x000fc6000000001d */
[-C--:B------:R-:W-:Y:S01]  /*0ae0*/  FFMA R25, R11, R13.reuse, R4 ;  /* 0x0000000d0b197223 */ /* 0x080fe20000000004 */
[----:B------:R-:W-:Y:S01]  /*0af0*/  FFMA R29, R35, R13, R12 ;  /* 0x0000000d231d7223 */ /* 0x000fe2000000000c */
[----:B------:R-:W-:Y:S01]  /*0b00*/  FFMA R27, R37, R11, R2 ;  /* 0x0000000b251b7223 */ /* 0x000fe20000000002 */
[----:B------:R-:W-:Y:S01]  /*0b10*/  FFMA R24, R35, R37, R6 ;  /* 0x0000002523187223 */ /* 0x000fe20000000006 */
[----:B------:R-:W-:Y:S06]  /*0b20*/  @P0 BRA `(.L_x_15) ;  /* 0xfffffffc00840947 */ /* 0x000fec000383ffff */
[----:B------:R-:W-:Y:S05]  /*0b30*/  BSYNC.RECONVERGENT B0 ;  /* 0x0000000000007941 */ /* 0x000fea0003800200 */
.L_x_14:
[----:B------:R-:W-:-:S07]  /*0b40*/  MOV R3, R17 ;  /* 0x0000001100037202 */ /* 0x000fce0000000f00 */
.L_x_13:
[----:B------:R-:W-:Y:S01]  /*0b50*/  ISETP.NE.AND P0, PT, R31, RZ, PT ;  /* 0x000000ff1f00720c */ /* 0x000fe20003f05270 */
[----:B------:R-:W-:-:S12]  /*0b60*/  BSSY.RECONVERGENT B0, `(.L_x_12) ;  /* 0x000001b000007945 */ /* 0x000fd80003800200 */
[----:B------:R-:W-:Y:S05]  /*0b70*/  @!P0 BRA `(.L_x_16) ;  /* 0x0000000000648947 */ /* 0x000fea0003800000 */
[C---:B------:R-:W-:Y:S02]  /*0b80*/  LEA R10, R3.reuse, R14, 0x2 ;  /* 0x0000000e030a7211 */ /* 0x040fe400078e10ff */
[----:B------:R-:W-:Y:S02]  /*0b90*/  LEA R22, R3, R22, 0x2 ;  /* 0x0000001603167211 */ /* 0x000fe400078e10ff */
[----:B------:R-:W-:Y:S01]  /*0ba0*/  ISETP.NE.AND P0, PT, R31, 0x1, PT ;  /* 0x000000011f00780c */ /* 0x000fe20003f05270 */
[----:B------:R-:W-:Y:S04]  /*0bb0*/  LDS R6, [R10+0x104] ;  /* 0x000104000a067984 */ /* 0x000fe80000000800 */
[----:B------:R-:W1:Y:S04]  /*0bc0*/  LDS.64 R2, [R22] ;  /* 0x0000000016027984 */ /* 0x000e680000000a00 */
[----:B------:R-:W2:Y:S04]  /*0bd0*/  LDS.64 R4, [R10] ;  /* 0x000000000a047984 */ /* 0x000ea80000000a00 */
[----:B------:R-:W3:Y:S01]  /*0be0*/  LDS R7, [R22+0x104] ;  /* 0x0001040016077984 */ /* 0x000ee20000000800 */
[-C--:B-1----:R-:W-:Y:S01]  /*0bf0*/  FFMA R29, R6, R2.reuse, R29 ;  /* 0x00000002061d7223 */ /* 0x082fe2000000001d */
[C---:B--2---:R-:W-:Y:S01]  /*0c00*/  FFMA R25, R4.reuse, R2, R25 ;  /* 0x0000000204197223 */ /* 0x044fe20000000019 */
[-C--:B---3--:R-:W-:Y:S01]  /*0c10*/  FFMA R27, R4, R7.reuse, R27 ;  /* 0x00000007041b7223 */ /* 0x088fe2000000001b */
[----:B------:R-:W-:Y:S01]  /*0c20*/  FFMA R24, R6, R7, R24 ;  /* 0x0000000706187223 */ /* 0x000fe20000000018 */
[----:B------:R-:W-:Y:S06]  /*0c30*/  @!P0 BRA `(.L_x_16) ;  /* 0x0000000000348947 */ /* 0x000fec0003800000 */
[----:B------:R-:W-:Y:S01]  /*0c40*/  ISETP.NE.AND P0, PT, R31, 0x2, PT ;  /* 0x000000021f00780c */ /* 0x000fe20003f05270 */
[----:B------:R-:W1:Y:S01]  /*0c50*/  LDS.64 R6, [R10+0x108] ;  /* 0x000108000a067984 */ /* 0x000e620000000a00 */
[----:B------:R-:W-:-:S03]  /*0c60*/  FFMA R25, R5, R3, R25 ;  /* 0x0000000305197223 */ /* 0x000fc60000000019 */
[----:B0-----:R-:W0:Y:S08]  /*0c70*/  LDS.64 R8, [R22+0x108] ;  /* 0x0001080016087984 */ /* 0x001e300000000a00 */
[----:B------:R-:W2:Y:S04]  /*0c80*/  @P0 LDS R2, [R10+0x8] ;  /* 0x000008000a020984 */ /* 0x000ea80000000800 */
[----:B------:R-:W3:Y:S01]  /*0c90*/  @P0 LDS R4, [R22+0x8] ;  /* 0x0000080016040984 */ /* 0x000ee20000000800 */
[C---:B-1----:R-:W-:Y:S01]  /*0ca0*/  FFMA R29, R6.reuse, R3, R29 ;  /* 0x00000003061d7223 */ /* 0x042fe2000000001d */
[----:B0-----:R-:W-:Y:S01]  /*0cb0*/  FFMA R24, R6, R8, R24 ;  /* 0x0000000806187223 */ /* 0x001fe20000000018 */
[----:B------:R-:W-:-:S03]  /*0cc0*/  FFMA R27, R8, R5, R27 ;  /* 0x00000005081b7223 */ /* 0x000fc6000000001b */
[-C--:B------:R-:W-:Y:S01]  /*0cd0*/  @P0 FFMA R24, R7, R9.reuse, R24 ;  /* 0x0000000907180223 */ /* 0x080fe20000000018 */
[C---:B--2---:R-:W-:Y:S01]  /*0ce0*/  @P0 FFMA R27, R2.reuse, R9, R27 ;  /* 0x00000009021b0223 */ /* 0x044fe2000000001b */
[----:B---3--:R-:W-:Y:S01]  /*0cf0*/  @P0 FFMA R25, R2, R4, R25 ;  /* 0x0000000402190223 */ /* 0x008fe20000000019 */
[----:B------:R-:W-:-:S07]  /*0d00*/  @P0 FFMA R29, R4, R7, R29 ;  /* 0x00000007041d0223 */ /* 0x000fce000000001d */
.L_x_16:
[----:B------:R-:W-:Y:S05]  /*0d10*/  BSYNC.RECONVERGENT B0 ;  /* 0x0000000000007941 */ /* 0x000fea0003800200 */
.L_x_12:
[----:B------:R-:W1:Y:S02]  /*0d20*/  LDCU UR9, c[0x0][0x3c4] ;  /* 0x00007880ff0977ac */ /* 0x000e640008000800 */
[----:B-1----:R-:W-:Y:S01]  /*0d30*/  FMUL R6, R25, UR9 ;  /* 0x0000000919067c20 */ /* 0x002fe20008400000 */
[----:B------:R-:W-:Y:S01]  /*0d40*/  FMUL R27, R27, UR9 ;  /* 0x000000091b1b7c20 */ /* 0x000fe20008400000 */
[----:B------:R-:W-:Y:S01]  /*0d50*/  FMUL R29, R29, UR9 ;  /* 0x000000091d1d7c20 */ /* 0x000fe20008400000 */
[----:B------:R-:W-:-:S03]  /*0d60*/  FMUL R24, R24, UR9 ;  /* 0x0000000918187c20 */ /* 0x000fc60008400000 */
[----:B--2---:R-:W-:Y:S02]  /*0d70*/  FMNMX R2, R6, R27, !PT ;  /* 0x0000001b06027209 */ /* 0x004fe40007800000 */
[----:B------:R-:W-:-:S03]  /*0d80*/  FMNMX R7, R29, R24, !PT ;  /* 0x000000181d077209 */ /* 0x000fc60007800000 */
[----:B------:R-:W1:Y:S04]  /*0d90*/  SHFL.DOWN PT, R3, R2, 0x10, 0x1f ;  /* 0x0a001f0002037f89 */ /* 0x000e6800000e0000 */
[----:B------:R-:W0:Y:S01]  /*0da0*/  SHFL.DOWN PT, R8, R7, 0x10, 0x1f ;  /* 0x0a001f0007087f89 */ /* 0x000e2200000e0000 */
[----:B-1----:R-:W-:Y:S02]  /*0db0*/  FMNMX R3, R2, R3, !PT ;  /* 0x0000000302037209 */ /* 0x002fe40007800000 */
[----:B0-----:R-:W-:-:S03]  /*0dc0*/  FMNMX R9, R7, R8, !PT ;  /* 0x0000000807097209 */ /* 0x001fc60007800000 */
[----:B------:R-:W0:Y:S04]  /*0dd0*/  SHFL.DOWN PT, R4, R3, 0x8, 0x1f ;  /* 0x09001f0003047f89 */ /* 0x000e2800000e0000 */
[----:B------:R-:W1:Y:S01]  /*0de0*/  SHFL.DOWN PT, R8, R9, 0x8, 0x1f ;  /* 0x09001f0009087f89 */ /* 0x000e6200000e0000 */
[----:B0-----:R-:W-:Y:S02]  /*0df0*/  FMNMX R4, R3, R4, !PT ;  /* 0x0000000403047209 */ /* 0x001fe40007800000 */
[----:B-1----:R-:W-:-:S03]  /*0e00*/  FMNMX R10, R9, R8, !PT ;  /* 0x00000008090a7209 */ /* 0x002fc60007800000 */
[----:B------:R-:W0:Y:S04]  /*0e10*/  SHFL.DOWN PT, R5, R4, 0x4, 0x1f ;  /* 0x08801f0004057f89 */ /* 0x000e2800000e0000 */
[----:B------:R-:W1:Y:S01]  /*0e20*/  SHFL.DOWN PT, R11, R10, 0x4, 0x1f ;  /* 0x08801f000a0b7f89 */ /* 0x000e6200000e0000 */
[----:B0-----:R-:W-:Y:S02]  /*0e30*/  FMNMX R2, R4, R5, !PT ;  /* 0x0000000504027209 */ /* 0x001fe40007800000 */
[----:B-1----:R-:W-:-:S03]  /*0e40*/  FMNMX R11, R10, R11, !PT ;  /* 0x0000000b0a0b7209 */ /* 0x002fc60007800000 */
[----:B------:R-:W0:Y:S04]  /*0e50*/  SHFL.DOWN PT, R5, R2, 0x2, 0x1f ;  /* 0x08401f0002057f89 */ /* 0x000e2800000e0000 */
[----:B------:R-:W1:Y:S01]  /*0e60*/  SHFL.DOWN PT, R12, R11, 0x2, 0x1f ;  /* 0x08401f000b0c7f89 */ /* 0x000e6200000e0000 */
[----:B0-----:R-:W-:Y:S02]  /*0e70*/  FMNMX R7, R2, R5, !PT ;  /* 0x0000000502077209 */ /* 0x001fe40007800000 */
[----:B------:R-:W-:Y:S02]  /*0e80*/  MOV R2, 0x3bbb989d ;  /* 0x3bbb989d00027802 */ /* 0x000fe40000000f00 */
[----:B-1----:R-:W-:Y:S01]  /*0e90*/  FMNMX R12, R11, R12, !PT ;  /* 0x0000000c0b0c7209 */ /* 0x002fe20007800000 */
[----:B------:R-:W0:Y:S04]  /*0ea0*/  SHFL.DOWN PT, R8, R7, 0x1, 0x1f ;  /* 0x08201f0007087f89 */ /* 0x000e2800000e0000 */
[----:B------:R-:W1:Y:S01]  /*0eb0*/  SHFL.DOWN PT, R3, R12, 0x1, 0x1f ;  /* 0x08201f000c037f89 */ /* 0x000e6200000e0000 */
[----:B0-----:R-:W-:-:S02]  /*0ec0*/  FMNMX R5, R7, R8, !PT ;  /* 0x0000000807057209 */ /* 0x001fc40007800000 */
[----:B-1----:R-:W-:-:S04]  /*0ed0*/  FMNMX R4, R12, R3, !PT ;  /* 0x000000030c047209 */ /* 0x002fc80007800000 */
[----:B------:R-:W0:Y:S01]  /*0ee0*/  SHFL.IDX PT, R5, R5, RZ, 0x1f ;  /* 0x00001fff05057589 */ /* 0x000e2200000e0000 */
[----:B------:R-:W-:-:S03]  /*0ef0*/  MOV R3, 0x437c0000 ;  /* 0x437c000000037802 */ /* 0x000fc60000000f00 */
[----:B------:R-:W1:Y:S01]  /*0f00*/  SHFL.IDX PT, R4, R4, RZ, 0x1f ;  /* 0x00001fff04047589 */ /* 0x000e6200000e0000 */
[--C-:B0-----:R-:W-:Y:S01]  /*0f10*/  FADD R9, R6, -R5.reuse ;  /* 0x8000000506097221 */ /* 0x101fe20000000000 */
[----:B------:R-:W-:Y:S01]  /*0f20*/  FADD R27, R27, -R5 ;  /* 0x800000051b1b7221 */ /* 0x000fe20000000000 */
[----:B------:R-:W-:Y:S02]  /*0f30*/  FSETP.LT.AND P0, PT, R5, UR8, PT ;  /* 0x0000000805007c0b */ /* 0x000fe4000bf01000 */
[-C--:B------:R-:W-:Y:S01]  /*0f40*/  FFMA.SAT R6, R9, R2.reuse, 0.5 ;  /* 0x3f00000009067423 */ /* 0x080fe20000002002 */
[----:B-1----:R-:W-:Y:S01]  /*0f50*/  FADD R29, R29, -R4 ;  /* 0x800000041d1d7221 */ /* 0x002fe20000000000 */
[-C--:B------:R-:W-:Y:S02]  /*0f60*/  FFMA.SAT R10, R27, R2.reuse, 0.5 ;  /* 0x3f0000001b0a7423 */ /* 0x080fe40000002002 */
[-C--:B------:R-:W-:Y:S01]  /*0f70*/  FFMA.RM R6, R6, R3.reuse, 12582913 ;  /* 0x4b40000106067423 */ /* 0x080fe20000004003 */
[----:B------:R-:W-:Y:S01]  /*0f80*/  FFMA.SAT R22, R29, R2, 0.5 ;  /* 0x3f0000001d167423 */ /* 0x000fe20000002002 */
[----:B------:R-:W-:-:S02]  /*0f90*/  FFMA.RM R10, R10, R3, 12582913 ;  /* 0x4b4000010a0a7423 */ /* 0x000fc40000004003 */
[----:B------:R-:W-:Y:S01]  /*0fa0*/  FADD R8, R6, -12583039 ;  /* 0xcb40007f06087421 */ /* 0x000fe20000000000 */
[----:B------:R-:W-:Y:S01]  /*0fb0*/  FFMA.RM R22, R22, R3, 12582913 ;  /* 0x4b40000116167423 */ /* 0x000fe20000004003 */
[----:B------:R-:W-:Y:S01]  /*0fc0*/  FADD R12, R10, -12583039 ;  /* 0xcb40007f0a0c7421 */ /* 0x000fe20000000000 */
[----:B------:R-:W-:Y:S01]  /*0fd0*/  SHF.L.U32 R33, R6, 0x17, RZ ;  /* 0x0000001706217819 */ /* 0x000fe200000006ff */
[----:B------:R-:W-:Y:S01]  /*0fe0*/  FFMA R8, R9, 1.4426950216293334961, -R8 ;  /* 0x3fb8aa3b09087823 */ /* 0x000fe20000000808 */
[----:B------:R-:W-:Y:S01]  /*0ff0*/  SHF.L.U32 R30, R10, 0x17, RZ ;  /* 0x000000170a1e7819 */ /* 0x000fe200000006ff */
[----:B------:R-:W-:Y:S02]  /*1000*/  FFMA R12, R27, 1.4426950216293334961, -R12 ;  /* 0x3fb8aa3b1b0c7823 */ /* 0x000fe4000000080c */
[----:B------:R-:W-:Y:S01]  /*1010*/  FFMA R8, R9, 1.925963033500011079e-08, R8 ;  /* 0x32a5706009087823 */ /* 0x000fe20000000008 */
[----:B------:R-:W-:Y:S01]  /*1020*/  FADD R9, R24, -R4 ;  /* 0x8000000418097221 */ /* 0x000fe20000000000 */
[----:B------:R-:W-:Y:S01]  /*1030*/  FADD R24, R22, -12583039 ;  /* 0xcb40007f16187421 */ /* 0x000fe20000000000 */
[----:B------:R-:W-:-:S02]  /*1040*/  FFMA R12, R27, 1.925963033500011079e-08, R12 ;  /* 0x32a570601b0c7823 */ /* 0x000fc4000000000c */
[----:B------:R-:W-:Y:S01]  /*1050*/  FFMA.SAT R26, R9, R2, 0.5 ;  /* 0x3f000000091a7423 */ /* 0x000fe20000002002 */
[C---:B------:R-:W-:Y:S01]  /*1060*/  FFMA R24, R29.reuse, 1.4426950216293334961, -R24 ;  /* 0x3fb8aa3b1d187823 */ /* 0x040fe20000000818 */
[----:B------:R-:W0:Y:S02]  /*1070*/  MUFU.EX2 R8, R8 ;  /* 0x0000000800087308 */ /* 0x000e240000000800 */
[----:B------:R-:W-:Y:S01]  /*1080*/  FFMA.RM R26, R26, R3, 12582913 ;  /* 0x4b4000011a1a7423 */ /* 0x000fe20000004003 */
[----:B------:R-:W-:Y:S01]  /*1090*/  FFMA R24, R29, 1.925963033500011079e-08, R24 ;  /* 0x32a570601d187823 */ /* 0x000fe20000000018 */
[----:B------:R-:W-:Y:S02]  /*10a0*/  SHF.L.U32 R29, R22, 0x17, RZ ;  /* 0x00000017161d7819 */ /* 0x000fe400000006ff */
[----:B------:R-:W-:Y:S02]  /*10b0*/  FADD R28, R26, -12583039 ;  /* 0xcb40007f1a1c7421 */ /* 0x000fe40000000000 */
[----:B------:R-:W1:Y:S02]  /*10c0*/  MUFU.EX2 R7, R12 ;  /* 0x0000000c00077308 */ /* 0x000e640000000800 */
[----:B------:R-:W-:-:S04]  /*10d0*/  FFMA R28, R9, 1.4426950216293334961, -R28 ;  /* 0x3fb8aa3b091c7823 */ /* 0x000fc8000000081c */
[----:B------:R-:W-:Y:S01]  /*10e0*/  FFMA R9, R9, 1.925963033500011079e-08, R28 ;  /* 0x32a5706009097823 */ /* 0x000fe2000000001c */
[----:B------:R-:W-:Y:S01]  /*10f0*/  SHF.L.U32 R28, R26, 0x17, RZ ;  /* 0x000000171a1c7819 */ /* 0x000fe200000006ff */
[----:B------:R-:W2:Y:S01]  /*1100*/  MUFU.EX2 R24, R24 ;  /* 0x0000001800187308 */ /* 0x000ea20000000800 */
[----:B0-----:R-:W-:-:S07]  /*1110*/  FMUL R33, R33, R8 ;  /* 0x0000000821217220 */ /* 0x001fce0000400000 */
[----:B------:R-:W0:Y:S01]  /*1120*/  MUFU.EX2 R9, R9 ;  /* 0x0000000900097308 */ /* 0x000e220000000800 */
[----:B-1----:R-:W-:-:S04]  /*1130*/  FMUL R30, R30, R7 ;  /* 0x000000071e1e7220 */ /* 0x002fc80000400000 */
[----:B------:R-:W-:Y:S01]  /*1140*/  FADD R6, R33, R30 ;  /* 0x0000001e21067221 */ /* 0x000fe20000000000 */
[----:B--2---:R-:W-:-:S04]  /*1150*/  FMUL R29, R29, R24 ;  /* 0x000000181d1d7220 */ /* 0x004fc80000400000 */
[----:B------:R-:W1:Y:S01]  /*1160*/  SHFL.DOWN PT, R7, R6, 0x10, 0x1f ;  /* 0x0a001f0006077f89 */ /* 0x000e6200000e0000 */
[----:B0-----:R-:W-:-:S04]  /*1170*/  FMUL R28, R28, R9 ;  /* 0x000000091c1c7220 */ /* 0x001fc80000400000 */
[----:B------:R-:W-:-:S05]  /*1180*/  FADD R10, R29, R28 ;  /* 0x0000001c1d0a7221 */ /* 0x000fca0000000000 */
[----:B------:R-:W0:Y:S01]  /*1190*/  SHFL.DOWN PT, R9, R10, 0x10, 0x1f ;  /* 0x0a001f000a097f89 */ /* 0x000e2200000e0000 */
[----:B-1----:R-:W-:-:S05]  /*11a0*/  FADD R7, R6, R7 ;  /* 0x0000000706077221 */ /* 0x002fca0000000000 */
[----:B------:R-:W1:Y:S01]  /*11b0*/  SHFL.DOWN PT, R8, R7, 0x8, 0x1f ;  /* 0x09001f0007087f89 */ /* 0x000e6200000e0000 */
[----:B0-----:R-:W-:Y:S01]  /*11c0*/  FADD R11, R10, R9 ;  /* 0x000000090a0b7221 */ /* 0x001fe20000000000 */
[----:B------:R-:W-:Y:S02]  /*11d0*/  FSEL R10, R5, UR8, !P0 ;  /* 0x00000008050a7c08 */ /* 0x000fe4000c000000 */
[----:B------:R-:W-:Y:S02]  /*11e0*/  FSETP.LT.AND P0, PT, R4, UR7, PT ;  /* 0x0000000704007c0b */ /* 0x000fe4000bf01000 */
[----:B------:R-:W0:Y:S01]  /*11f0*/  SHFL.DOWN PT, R12, R11, 0x8, 0x1f ;  /* 0x09001f000b0c7f89 */ /* 0x000e2200000e0000 */
[----:B------:R-:W-:Y:S01]  /*1200*/  R2UR UR9, R10 ;  /* 0x000000000a0972ca */ /* 0x000fe200000e0000 */
[----:B-1----:R-:W-:Y:S01]  /*1210*/  FADD R8, R7, R8 ;  /* 0x0000000807087221 */ /* 0x002fe20000000000 */
[----:B------:R-:W-:-:S04]  /*1220*/  FSEL R7, R4, UR7, !P0 ;  /* 0x0000000704077c08 */ /* 0x000fc8000c000000 */
[----:B------:R-:W1:Y:S01]  /*1230*/  SHFL.DOWN PT, R9, R8, 0x4, 0x1f ;  /* 0x08801f0008097f89 */ /* 0x000e6200000e0000 */
[----:B------:R-:W-:-:S06]  /*1240*/  R2UR UR10, R7 ;  /* 0x00000000070a72ca */ /* 0x000fcc00000e0000 */
[----:B------:R-:W-:Y:S01]  /*1250*/  FADD R23, R5, -UR9 ;  /* 0x8000000905177e21 */ /* 0x000fe20008000000 */
[----:B0-----:R-:W-:Y:S01]  /*1260*/  FADD R12, R11, R12 ;  /* 0x0000000c0b0c7221 */ /* 0x001fe20000000000 */
[----:B------:R-:W-:-:S05]  /*1270*/  MOV R11, UR9 ;  /* 0x00000009000b7c02 */ /* 0x000fca0008000f00 */
[----:B------:R-:W-:Y:S01]  /*1280*/  MOV R22, UR10 ;  /* 0x0000000a00167c02 */ /* 0x000fe20008000f00 */
[----:B------:R-:W0:Y:S01]  /*1290*/  SHFL.DOWN PT, R13, R12, 0x4, 0x1f ;  /* 0x08801f000c0d7f89 */ /* 0x000e2200000e0000 */
[----:B------:R-:W-:Y:S01]  /*12a0*/  FADD R11, -R11, UR8 ;  /* 0x000000080b0b7e21 */ /* 0x000fe20008000100 */
[----:B------:R-:W-:Y:S01]  /*12b0*/  UMOV UR8, UR9 ;  /* 0x0000000900087c82 */ /* 0x000fe20008000000 */
[----:B-1----:R-:W-:Y:S01]  /*12c0*/  FADD R9, R8, R9 ;  /* 0x0000000908097221 */ /* 0x002fe20000000000 */
[----:B------:R-:W-:-:S04]  /*12d0*/  FFMA.SAT R8, R23, R2, 0.5 ;  /* 0x3f00000017087423 */ /* 0x000fc80000002002 */
[----:B------:R-:W1:Y:S01]  /*12e0*/  SHFL.DOWN PT, R6, R9, 0x2, 0x1f ;  /* 0x08401f0009067f89 */ /* 0x000e6200000e0000 */
[----:B------:R-:W-:Y:S01]  /*12f0*/  FFMA.RM R5, R8, R3, 12582913 ;  /* 0x4b40000108057423 */ /* 0x000fe20000004003 */
[----:B0-----:R-:W-:-:S03]  /*1300*/  FADD R13, R12, R13 ;  /* 0x0000000d0c0d7221 */ /* 0x001fc60000000000 */
[C---:B------:R-:W-:Y:S01]  /*1310*/  FADD R12, R5.reuse, -12583039 ;  /* 0xcb40007f050c7421 */ /* 0x040fe20000000000 */
[----:B------:R-:W-:Y:S01]  /*1320*/  SHF.L.U32 R5, R5, 0x17, RZ ;  /* 0x0000001705057819 */ /* 0x000fe200000006ff */
[----:B------:R-:W0:Y:S01]  /*1330*/  SHFL.DOWN PT, R10, R13, 0x2, 0x1f ;  /* 0x08401f000d0a7f89 */ /* 0x000e2200000e0000 */
[----:B-1----:R-:W-:Y:S01]  /*1340*/  FADD R7, R9, R6 ;  /* 0x0000000609077221 */ /* 0x002fe20000000000 */
[----:B------:R-:W-:-:S04]  /*1350*/  FFMA.SAT R6, R11, R2, 0.5 ;  /* 0x3f0000000b067423 */ /* 0x000fc80000002002 */
[-C--:B------:R-:W-:Y:S01]  /*1360*/  FFMA.RM R6, R6, R3.reuse, 12582913 ;  /* 0x4b40000106067423 */ /* 0x080fe20000004003 */
[----:B0-----:R-:W-:Y:S01]  /*1370*/  FADD R8, R13, R10 ;  /* 0x0000000a0d087221 */ /* 0x001fe20000000000 */
[----:B------:R-:W-:Y:S01]  /*1380*/  FADD R13, -R22, UR7 ;  /* 0x00000007160d7e21 */ /* 0x000fe20008000100 */
[----:B------:R-:W0:Y:S01]  /*1390*/  SHFL.DOWN PT, R10, R7, 0x1, 0x1f ;  /* 0x08201f00070a7f89 */ /* 0x000e2200000e0000 */
[----:B------:R-:W-:Y:S01]  /*13a0*/  FFMA R22, R23, 1.4426950216293334961, -R12 ;  /* 0x3fb8aa3b17167823 */ /* 0x000fe2000000080c */
[----:B------:R-:W-:Y:S01]  /*13b0*/  FADD R12, R6, -12583039 ;  /* 0xcb40007f060c7421 */ /* 0x000fe20000000000 */
[-C--:B------:R-:W-:Y:S01]  /*13c0*/  FFMA.SAT R24, R13, R2.reuse, 0.5 ;  /* 0x3f0000000d187423 */ /* 0x080fe20000002002 */
[----:B------:R-:W1:Y:S01]  /*13d0*/  SHFL.DOWN PT, R9, R8, 0x1, 0x1f ;  /* 0x08201f0008097f89 */ /* 0x000e6200000e0000 */
[----:B------:R-:W-:Y:S01]  /*13e0*/  FFMA R22, R23, 1.925963033500011079e-08, R22 ;  /* 0x32a5706017167823 */ /* 0x000fe20000000016 */
[----:B------:R-:W-:Y:S01]  /*13f0*/  FADD R23, R4, -UR10 ;  /* 0x8000000a04177e21 */ /* 0x000fe20008000000 */
[-C--:B------:R-:W-:Y:S01]  /*1400*/  FFMA.RM R4, R24, R3.reuse, 12582913 ;  /* 0x4b40000118047423 */ /* 0x080fe20000004003 */
[----:B------:R-:W-:Y:S01]  /*1410*/  FFMA R12, R11, 1.4426950216293334961, -R12 ;  /* 0x3fb8aa3b0b0c7823 */ /* 0x000fe2000000080c */
[----:B------:R-:W2:Y:S01]  /*1420*/  MUFU.EX2 R24, R22 ;  /* 0x0000001600187308 */ /* 0x000ea20000000800 */
[----:B------:R-:W-:Y:S01]  /*1430*/  FFMA.SAT R26, R23, R2, 0.5 ;  /* 0x3f000000171a7423 */ /* 0x000fe20000002002 */
[----:B------:R-:W-:Y:S01]  /*1440*/  FADD R2, R4, -12583039 ;  /* 0xcb40007f04027421 */ /* 0x000fe20000000000 */
[----:B------:R-:W-:Y:S01]  /*1450*/  FFMA R12, R11, 1.925963033500011079e-08, R12 ;  /* 0x32a570600b0c7823 */ /* 0x000fe2000000000c */
[----:B------:R-:W-:Y:S01]  /*1460*/  SHF.L.U32 R6, R6, 0x17, RZ ;  /* 0x0000001706067819 */ /* 0x000fe200000006ff */
[----:B------:R-:W-:Y:S01]  /*1470*/  FFMA.RM R26, R26, R3, 12582913 ;  /* 0x4b4000011a1a7423 */ /* 0x000fe20000004003 */
[C---:B------:R-:W-:Y:S01]  /*1480*/  FFMA R2, R13.reuse, 1.4426950216293334961, -R2 ;  /* 0x3fb8aa3b0d027823 */ /* 0x040fe20000000802 */
[----:B------:R-:W-:Y:S01]  /*1490*/  SHF.L.U32 R4, R4, 0x17, RZ ;  /* 0x0000001704047819 */ /* 0x000fe200000006ff */
[----:B------:R-:W3:Y:S01]  /*14a0*/  MUFU.EX2 R3, R12 ;  /* 0x0000000c00037308 */ /* 0x000ee20000000800 */
[----:B------:R-:W-:Y:S01]  /*14b0*/  FADD R32, R26, -12583039 ;  /* 0xcb40007f1a207421 */ /* 0x000fe20000000000 */
[----:B------:R-:W-:Y:S01]  /*14c0*/  FFMA R2, R13, 1.925963033500011079e-08, R2 ;  /* 0x32a570600d027823 */ /* 0x000fe20000000002 */
[----:B------:R-:W-:-:S02]  /*14d0*/  UMOV UR7, UR10 ;  /* 0x0000000a00077c82 */ /* 0x000fc40008000000 */
[----:B------:R-:W-:Y:S01]  /*14e0*/  FFMA R32, R23, 1.4426950216293334961, -R32 ;  /* 0x3fb8aa3b17207823 */ /* 0x000fe20000000820 */
[----:B0-----:R-:W-:Y:S02]  /*14f0*/  FADD R10, R7, R10 ;  /* 0x0000000a070a7221 */ /* 0x001fe40000000000 */
[----:B------:R-:W0:Y:S01]  /*1500*/  MUFU.EX2 R11, R2 ;  /* 0x00000002000b7308 */ /* 0x000e220000000800 */
[----:B------:R-:W-:Y:S01]  /*1510*/  FFMA R32, R23, 1.925963033500011079e-08, R32 ;  /* 0x32a5706017207823 */ /* 0x000fe20000000020 */
[----:B------:R-:W-:Y:S01]  /*1520*/  SHF.L.U32 R23, R26, 0x17, RZ ;  /* 0x000000171a177819 */ /* 0x000fe200000006ff */
[----:B-1----:R-:W-:Y:S01]  /*1530*/  FADD R9, R8, R9 ;  /* 0x0000000908097221 */ /* 0x002fe20000000000 */
[----:B--2---:R-:W-:Y:S01]  /*1540*/  FMUL R24, R5, R24 ;  /* 0x0000001805187220 */ /* 0x004fe20000400000 */
[----:B------:R-:W1:Y:S03]  /*1550*/  SHFL.IDX PT, R10, R10, RZ, 0x1f ;  /* 0x00001fff0a0a7589 */ /* 0x000e6600000e0000 */
[----:B------:R-:W2:Y:S01]  /*1560*/  MUFU.EX2 R32, R32 ;  /* 0x0000002000207308 */ /* 0x000ea20000000800 */
[----:B------:R-:W4:Y:S01]  /*1570*/  SHFL.IDX PT, R9, R9, RZ, 0x1f ;  /* 0x00001fff09097589 */ /* 0x000f2200000e0000 */
[----:B---3--:R-:W-:-:S04]  /*1580*/  FMUL R3, R6, R3 ;  /* 0x0000000306037220 */ /* 0x008fc80000400000 */
[----:B------:R-:W-:Y:S01]  /*1590*/  FMUL R25, R3, UR6 ;  /* 0x0000000603197c20 */ /* 0x000fe20008400000 */
[----:B0-----:R-:W-:-:S04]  /*15a0*/  FMUL R4, R4, R11 ;  /* 0x0000000b04047220 */ /* 0x001fc80000400000 */
[----:B------:R-:W-:Y:S01]  /*15b0*/  FMUL R22, R4, UR4 ;  /* 0x0000000404167c20 */ /* 0x000fe20008400000 */
[----:B--2---:R-:W-:Y:S01]  /*15c0*/  FMUL R23, R23, R32 ;  /* 0x0000002017177220 */ /* 0x004fe20000400000 */
[----:B-1----:R-:W-:-:S03]  /*15d0*/  FFMA R10, R10, R24, R25 ;  /* 0x000000180a0a7223 */ /* 0x002fc60000000019 */
[----:B----4-:R-:W-:Y:S02]  /*15e0*/  FFMA R9, R9, R23, R22 ;  /* 0x0000001709097223 */ /* 0x010fe40000000016 */
[----:B------:R-:W-:-:S03]  /*15f0*/  R2UR UR6, R10 ;  /* 0x000000000a0672ca */ /* 0x000fc600000e0000 */
[----:B------:R-:W-:Y:S01]  /*1600*/  R2UR UR4, R9 ;  /* 0x00000000090472ca */ /* 0x000fe200000e0000 */
[----:B------:R-:W-:-:S14]  /*1610*/  BRA.U !UP1, `(.L_x_17) ;  /* 0x0000000d09e87547 */ /* 0x000fdc000b800000 */
[----:B------:R-:W-:Y:S01]  /*1620*/  UISETP.NE.AND UP1, UPT, UR13, 0x1, UPT ;  /* 0x000000010d00788c */ /* 0x000fe2000bf25270 */
[----:B------:R-:W-:Y:S01]  /*1630*/  LEA R26, R0, R15, 0x6 ;  /* 0x0000000f001a7211 */ /* 0x000fe200078e30ff */
[----:B------:R-:W-:-:S04]  /*1640*/  HFMA2 R3, -RZ, RZ, 0, 0 ;  /* 0x00000000ff037431 */ /* 0x000fc800000001ff */
[----:B------:R-:W-:-:S03]  /*1650*/  IMAD R26, R26, UR13, R19 ;  /* 0x0000000d1a1a7c24 */ /* 0x000fc6000f8e0213 */
[----:B------:R-:W-:Y:S05]  /*1660*/  BRA.U !UP1, `(.L_x_18) ;  /* 0x0000000909907547 */ /* 0x000fea000b800000 */
[----:B------:R-:W-:Y:S01]  /*1670*/  BSSY.RECONVERGENT B0, `(.L_x_19) ;  /* 0x00000a2000007945 */ /* 0x000fe20003800200 */
[----:B------:R-:W-:Y:S01]  /*1680*/  MOV R27, RZ ;  /* 0x000000ff001b7202 */ /* 0x000fe20000000f00 */
[----:B------:R-:W0:Y:S01]  /*1690*/  LDCU UR9, c[0x0][0x3b8] ;  /* 0x00007700ff0977ac */ /* 0x000e220008000800 */
[----:B------:R-:W1:Y:S05]  /*16a0*/  LDCU.64 UR16, c[0x0][0x398] ;  /* 0x00007300ff1077ac */ /* 0x000e6a0008000a00 */
.L_x_32:
[----:B0-----:R-:W2:Y:S01]  /*16b0*/  LDC.64 R4, c[0x0][0x390] ;  /* 0x0000e400ff047b82 */ /* 0x001ea20000000a00 */
[----:B------:R-:W-:-:S07]  /*16c0*/  IADD3 R3, PT, PT, R26, R27, RZ ;  /* 0x0000001b1a037210 */ /* 0x000fce0007ffe0ff */
[----:B------:R-:W3:Y:S01]  /*16d0*/  LDC R11, c[0x0][0x3b8] ;  /* 0x0000ee00ff0b7b82 */ /* 0x000ee20000000800 */
[----:B--2---:R-:W-:-:S05]  /*16e0*/  IMAD.WIDE R4, R3, 0x4, R4 ;  /* 0x0000000403047825 */ /* 0x004fca00078e0204 */
[----:B------:R-:W2:Y:S01]  /*16f0*/  LDG.E.CONSTANT R0, desc[UR14][R4.64] ;  /* 0x0000000e04007981 */ /* 0x000ea2000c1e9900 */
[----:B---3--:R-:W-:-:S05]  /*1700*/  IMAD.WIDE.U32 R6, R11, 0x4, R4 ;  /* 0x000000040b067825 */ /* 0x008fca00078e0004 */
[----:B------:R-:W3:Y:S01]  /*1710*/  LDG.E.CONSTANT R3, desc[UR14][R6.64] ;  /* 0x0000000e06037981 */ /* 0x000ee2000c1e9900 */
[----:B------:R-:W-:Y:S01]  /*1720*/  ISETP.NE.AND P0, PT, R20, RZ, PT ;  /* 0x000000ff1400720c */ /* 0x000fe20003f05270 */
[----:B------:R-:W-:Y:S01]  /*1730*/  BSSY.RECONVERGENT B1, `(.L_x_20) ;  /* 0x0000044000017945 */ /* 0x000fe20003800200 */
[-C--:B---3--:R-:W-:Y:S01]  /*1740*/  FMUL R2, R30, R3.reuse ;  /* 0x000000031e027220 */ /* 0x088fe20000400000 */
[----:B------:R-:W-:-:S03]  /*1750*/  FMUL R8, R28, R3 ;  /* 0x000000031c087220 */ /* 0x000fc60000400000 */
[-C--:B--2---:R-:W-:Y:S01]  /*1760*/  FFMA R2, R33, R0.reuse, R2 ;  /* 0x0000000021027223 */ /* 0x084fe20000000002 */
[----:B------:R-:W-:-:S04]  /*1770*/  FFMA R8, R29, R0, R8 ;  /* 0x000000001d087223 */ /* 0x000fc80000000008 */
[----:B------:R-:W2:Y:S04]  /*1780*/  SHFL.DOWN PT, R3, R2, 0x10, 0x1f ;  /* 0x0a001f0002037f89 */ /* 0x000ea800000e0000 */
[----:B------:R-:W3:Y:S01]  /*1790*/  SHFL.DOWN PT, R9, R8, 0x10, 0x1f ;  /* 0x0a001f0008097f89 */ /* 0x000ee200000e0000 */
[----:B--2---:R-:W-:Y:S01]  /*17a0*/  FADD R3, R2, R3 ;  /* 0x0000000302037221 */ /* 0x004fe20000000000 */
[----:B---3--:R-:W-:-:S04]  /*17b0*/  FADD R10, R8, R9 ;  /* 0x00000009080a7221 */ /* 0x008fc80000000000 */
        /* <DEDUP_REMOVED lines=15> */
[----:B---3--:R-:W-:Y:S01]  /*18b0*/  FADD R12, R8, R35 ;  /* 0x00000023080c7221 */ /* 0x008fe20000000000 */
[----:B------:R-:W-:Y:S06]  /*18c0*/  @P0 BRA `(.L_x_21) ;  /* 0x0000000000a80947 */ /* 0x000fec0003800000 */
[----:B------:R-:W2:Y:S01]  /*18d0*/  LDC.64 R8, c[0x0][0x398] ;  /* 0x0000e600ff087b82 */ /* 0x000ea20000000a00 */
[----:B------:R-:W-:-:S05]  /*18e0*/  IADD3 R3, PT, PT, R18, R27, RZ ;  /* 0x0000001b12037210 */ /* 0x000fca0007ffe0ff */
[----:B--2---:R-:W-:-:S05]  /*18f0*/  IMAD.WIDE R8, R3, 0x4, R8 ;  /* 0x0000000403087825 */ /* 0x004fca00078e0208 */
[----:B------:R-:W2:Y:S01]  /*1900*/  LDG.E R0, desc[UR14][R8.64] ;  /* 0x0000000e08007981 */ /* 0x000ea2000c1e1900 */
[----:B------:R-:W-:-:S05]  /*1910*/  IMAD.WIDE.U32 R10, R11, 0x4, R8 ;  /* 0x000000040b0a7825 */ /* 0x000fca00078e0008 */
[----:B------:R-:W3:Y:S01]  /*1920*/  LDG.E R13, desc[UR14][R10.64] ;  /* 0x0000000e0a0d7981 */ /* 0x000ee2000c1e1900 */
[----:B------:R-:W4:Y:S01]  /*1930*/  MUFU.RCP R2, UR6 ;  /* 0x0000000600027d08 */ /* 0x000f220008001000 */
[----:B------:R-:W-:Y:S01]  /*1940*/  MOV R35, UR6 ;  /* 0x0000000600237c02 */ /* 0x000fe20008000f00 */
[----:B------:R-:W-:Y:S04]  /*1950*/  BSSY.RECONVERGENT B2, `(.L_x_22) ;  /* 0x0000010000027945 */ /* 0x000fe80003800200 */
[----:B----4-:R-:W-:-:S04]  /*1960*/  FFMA R35, R2, -R35, 1 ;  /* 0x3f80000002237423 */ /* 0x010fc80000000823 */
[----:B------:R-:W-:Y:S01]  /*1970*/  FFMA R2, R2, R35, R2 ;  /* 0x0000002302027223 */ /* 0x000fe20000000002 */
[----:B--2---:R-:W-:-:S04]  /*1980*/  FMUL R3, R25, R0 ;  /* 0x0000000019037220 */ /* 0x004fc80000400000 */
[----:B------:R-:W-:-:S04]  /*1990*/  FFMA R3, R24, R32, R3 ;  /* 0x0000002018037223 */ /* 0x000fc80000000003 */
[----:B------:R-:W2:Y:S01]  /*19a0*/  FCHK P0, R3, UR6 ;  /* 0x0000000603007d02 */ /* 0x000ea20008000000 */
[----:B------:R-:W-:-:S04]  /*19b0*/  FFMA R0, R3, R2, RZ ;  /* 0x0000000203007223 */ /* 0x000fc800000000ff */
[----:B------:R-:W-:-:S04]  /*19c0*/  FFMA R35, R0, -UR6, R3 ;  /* 0x8000000600237c23 */ /* 0x000fc80008000003 */
[----:B------:R-:W-:Y:S01]  /*19d0*/  FFMA R35, R2, R35, R0 ;  /* 0x0000002302237223 */ /* 0x000fe20000000000 */
[----:B---3--:R-:W-:-:S04]  /*19e0*/  FMUL R2, R22, R13 ;  /* 0x0000000d16027220 */ /* 0x008fc80000400000 */
[----:B------:R-:W-:Y:S01]  /*19f0*/  FFMA R2, R23, R12, R2 ;  /* 0x0000000c17027223 */ /* 0x000fe20000000002 */
[----:B--2---:R-:W-:Y:S06]  /*1a00*/  @!P0 BRA `(.L_x_23) ;  /* 0x0000000000108947 */ /* 0x004fec0003800000 */
[----:B------:R-:W-:Y:S02]  /*1a10*/  MOV R0, UR6 ;  /* 0x0000000600007c02 */ /* 0x000fe40008000f00 */
[----:B------:R-:W-:-:S07]  /*1a20*/  MOV R32, 0x1a40 ;  /* 0x00001a4000207802 */ /* 0x000fce0000000f00 */
[----:B01----:R-:W-:Y:S05]  /*1a30*/  CALL.REL.NOINC `($__internal_0_$__cuda_sm3x_div_rn_noftz_f32_slowpath) ;  /* 0x0000000800ec7944 */ /* 0x003fea0003c00000 */
[----:B------:R-:W-:-:S07]  /*1a40*/  MOV R35, R3 ;  /* 0x0000000300237202 */ /* 0x000fce0000000f00 */
.L_x_23:
[----:B01----:R-:W-:Y:S05]  /*1a50*/  BSYNC.RECONVERGENT B2 ;  /* 0x0000000000027941 */ /* 0x003fea0003800200 */
.L_x_22:
[----:B------:R-:W0:Y:S01]  /*1a60*/  MUFU.RCP R0, UR4 ;  /* 0x0000000400007d08 */ /* 0x000e220008001000 */
[----:B------:R-:W-:Y:S01]  /*1a70*/  MOV R3, UR4 ;  /* 0x0000000400037c02 */ /* 0x000fe20008000f00 */
[----:B------:R1:W-:Y:S01]  /*1a80*/  STG.E desc[UR14][R8.64], R35 ;  /* 0x0000002308007986 */ /* 0x0003e2000c10190e */
[----:B------:R-:W-:Y:S05]  /*1a90*/  BSSY.RECONVERGENT B2, `(.L_x_24) ;  /* 0x000000c000027945 */ /* 0x000fea0003800200 */
[----:B------:R-:W2:Y:S01]  /*1aa0*/  FCHK P0, R2, UR4 ;  /* 0x0000000402007d02 */ /* 0x000ea20008000000 */
[----:B0-----:R-:W-:-:S04]  /*1ab0*/  FFMA R3, R0, -R3, 1 ;  /* 0x3f80000000037423 */ /* 0x001fc80000000803 */
[----:B------:R-:W-:-:S04]  /*1ac0*/  FFMA R3, R0, R3, R0 ;  /* 0x0000000300037223 */ /* 0x000fc80000000000 */
[----:B------:R-:W-:-:S04]  /*1ad0*/  FFMA R0, R2, R3, RZ ;  /* 0x0000000302007223 */ /* 0x000fc800000000ff */
[----:B------:R-:W-:-:S04]  /*1ae0*/  FFMA R12, R0, -UR4, R2 ;  /* 0x80000004000c7c23 */ /* 0x000fc80008000002 */
[----:B------:R-:W-:Y:S01]  /*1af0*/  FFMA R3, R3, R12, R0 ;  /* 0x0000000c03037223 */ /* 0x000fe20000000000 */
[----:B-12---:R-:W-:Y:S06]  /*1b00*/  @!P0 BRA `(.L_x_25) ;  /* 0x0000000000108947 */ /* 0x006fec0003800000 */
[----:B------:R-:W-:Y:S02]  /*1b10*/  MOV R3, R2 ;  /* 0x0000000200037202 */ /* 0x000fe40000000f00 */
[----:B------:R-:W-:Y:S02]  /*1b20*/  MOV R0, UR4 ;  /* 0x0000000400007c02 */ /* 0x000fe40008000f00 */
[----:B------:R-:W-:-:S07]  /*1b30*/  MOV R32, 0x1b50 ;  /* 0x00001b5000207802 */ /* 0x000fce0000000f00 */
[----:B------:R-:W-:Y:S05]  /*1b40*/  CALL.REL.NOINC `($__internal_0_$__cuda_sm3x_div_rn_noftz_f32_slowpath) ;  /* 0x0000000800a87944 */ /* 0x000fea0003c00000 */
.L_x_25:
[----:B------:R-:W-:Y:S05]  /*1b50*/  BSYNC.RECONVERGENT B2 ;  /* 0x0000000000027941 */ /* 0x000fea0003800200 */
.L_x_24:
[----:B------:R2:W-:Y:S02]  /*1b60*/  STG.E desc[UR14][R10.64], R3 ;  /* 0x000000030a007986 */ /* 0x0005e4000c10190e */
.L_x_21:
[----:B01----:R-:W-:Y:S05]  /*1b70*/  BSYNC.RECONVERGENT B1 ;  /* 0x0000000000017941 */ /* 0x003fea0003800200 */
.L_x_20:
[----:B------:R-:W3:Y:S04]  /*1b80*/  LDG.E.CONSTANT R7, desc[UR14][R6.64+0x4] ;  /* 0x0000040e06077981 */ /* 0x000ee8000c1e9900 */
[----:B------:R-:W4:Y:S01]  /*1b90*/  LDG.E.CONSTANT R4, desc[UR14][R4.64+0x4] ;  /* 0x0000040e04047981 */ /* 0x000f22000c1e9900 */
[----:B------:R-:W-:Y:S01]  /*1ba0*/  ISETP.NE.AND P0, PT, R20, RZ, PT ;  /* 0x000000ff1400720c */ /* 0x000fe20003f05270 */
[----:B------:R-:W-:Y:S01]  /*1bb0*/  BSSY.RECONVERGENT B1, `(.L_x_26) ;  /* 0x000004a000017945 */ /* 0x000fe20003800200 */
[-C--:B---3--:R-:W-:Y:S01]  /*1bc0*/  FMUL R0, R30, R7.reuse ;  /* 0x000000071e007220 */ /* 0x088fe20000400000 */
[----:B------:R-:W-:-:S03]  /*1bd0*/  FMUL R2, R28, R7 ;  /* 0x000000071c027220 */ /* 0x000fc60000400000 */
[-C--:B----4-:R-:W-:Y:S01]  /*1be0*/  FFMA R0, R33, R4.reuse, R0 ;  /* 0x0000000421007223 */ /* 0x090fe20000000000 */
[----:B------:R-:W-:-:S04]  /*1bf0*/  FFMA R8, R29, R4, R2 ;  /* 0x000000041d087223 */ /* 0x000fc80000000002 */
[----:B--2---:R-:W0:Y:S04]  /*1c00*/  SHFL.DOWN PT, R3, R0, 0x10, 0x1f ;  /* 0x0a001f0000037f89 */ /* 0x004e2800000e0000 */
[----:B------:R-:W1:Y:S01]  /*1c10*/  SHFL.DOWN PT, R9, R8, 0x10, 0x1f ;  /* 0x0a001f0008097f89 */ /* 0x000e6200000e0000 */
[----:B0-----:R-:W-:Y:S01]  /*1c20*/  FADD R3, R0, R3 ;  /* 0x0000000300037221 */ /* 0x001fe20000000000 */
[----:B-1----:R-:W-:-:S04]  /*1c30*/  FADD R9, R8, R9 ;  /* 0x0000000908097221 */ /* 0x002fc80000000000 */
[----:B------:R-:W0:Y:S04]  /*1c40*/  SHFL.DOWN PT, R2, R3, 0x8, 0x1f ;  /* 0x09001f0003027f89 */ /* 0x000e2800000e0000 */
        /* <DEDUP_REMOVED lines=14> */
[----:B-1----:R-:W-:Y:S01]  /*1d30*/  FADD R10, R4, R9 ;  /* 0x00000009040a7221 */ /* 0x002fe20000000000 */
[----:B------:R-:W-:Y:S06]  /*1d40*/  @P0 BRA `(.L_x_27) ;  /* 0x0000000000c00947 */ /* 0x000fec0003800000 */
[C---:B------:R-:W-:Y:S02]  /*1d50*/  IADD3 R0, P0, PT, R18.reuse, R27, RZ ;  /* 0x0000001b12007210 */ /* 0x040fe40007f1e0ff */
[C---:B------:R-:W-:Y:S02]  /*1d60*/  IADD3 R2, PT, PT, R18.reuse, UR9, RZ ;  /* 0x0000000912027c10 */ /* 0x040fe4000fffe0ff */
[----:B------:R-:W-:Y:S02]  /*1d70*/  LEA.HI.X.SX32 R3, R18, RZ, 0x1, P0 ;  /* 0x000000ff12037211 */ /* 0x000fe400000f0eff */
[----:B------:R-:W-:-:S04]  /*1d80*/  LEA R6, P0, R0, UR16, 0x2 ;  /* 0x0000001000067c11 */ /* 0x000fc8000f8010ff */
[----:B------:R-:W-:Y:S02]  /*1d90*/  LEA.HI.X R7, R0, UR17, R3, 0x2, P0 ;  /* 0x0000001100077c11 */ /* 0x000fe400080f1403 */
[----:B------:R-:W-:-:S03]  /*1da0*/  IADD3 R3, P0, PT, R2, R27, RZ ;  /* 0x0000001b02037210 */ /* 0x000fc60007f1e0ff */
[----:B------:R-:W2:Y:S01]  /*1db0*/  LDG.E R0, desc[UR14][R6.64+0x4] ;  /* 0x0000040e06007981 */ /* 0x000ea2000c1e1900 */
[----:B------:R-:W-:Y:S02]  /*1dc0*/  LEA.HI.X.SX32 R2, R2, RZ, 0x1, P0 ;  /* 0x000000ff02027211 */ /* 0x000fe400000f0eff */
[----:B------:R-:W-:-:S04]  /*1dd0*/  LEA R4, P0, R3, UR16, 0x2 ;  /* 0x0000001003047c11 */ /* 0x000fc8000f8010ff */
[----:B------:R-:W-:-:S05]  /*1de0*/  LEA.HI.X R5, R3, UR17, R2, 0x2, P0 ;  /* 0x0000001103057c11 */ /* 0x000fca00080f1402 */
[----:B------:R-:W3:Y:S01]  /*1df0*/  LDG.E R3, desc[UR14][R4.64+0x4] ;  /* 0x0000040e04037981 */ /* 0x000ee2000c1e1900 */
[----:B------:R-:W0:Y:S01]  /*1e00*/  MUFU.RCP R2, UR6 ;  /* 0x0000000600027d08 */ /* 0x000e220008001000 */
[----:B------:R-:W-:Y:S01]  /*1e10*/  MOV R11, UR6 ;  /* 0x00000006000b7c02 */ /* 0x000fe20008000f00 */
[----:B------:R-:W-:Y:S04]  /*1e20*/  BSSY.RECONVERGENT B2, `(.L_x_28) ;  /* 0x0000010000027945 */ /* 0x000fe80003800200 */
[----:B0-----:R-:W-:Y:S01]  /*1e30*/  FFMA R11, R2, -R11, 1 ;  /* 0x3f800000020b7423 */ /* 0x001fe2000000080b */
[----:B--2---:R-:W-:-:S03]  /*1e40*/  FMUL R9, R25, R0 ;  /* 0x0000000019097220 */ /* 0x004fc60000400000 */
[----:B------:R-:W-:Y:S01]  /*1e50*/  FFMA R0, R2, R11, R2 ;  /* 0x0000000b02007223 */ /* 0x000fe20000000002 */
[----:B------:R-:W-:-:S04]  /*1e60*/  FFMA R8, R24, R8, R9 ;  /* 0x0000000818087223 */ /* 0x000fc80000000009 */
[----:B------:R-:W0:Y:S01]  /*1e70*/  FCHK P0, R8, UR6 ;  /* 0x0000000608007d02 */ /* 0x000e220008000000 */
[----:B------:R-:W-:Y:S01]  /*1e80*/  FFMA R11, R0, R8, RZ ;  /* 0x00000008000b7223 */ /* 0x000fe200000000ff */
[----:B---3--:R-:W-:-:S03]  /*1e90*/  FMUL R2, R22, R3 ;  /* 0x0000000316027220 */ /* 0x008fc60000400000 */
[----:B------:R-:W-:Y:S01]  /*1ea0*/  FFMA R3, R11, -UR6, R8 ;  /* 0x800000060b037c23 */ /* 0x000fe20008000008 */
[----:B------:R-:W-:-:S03]  /*1eb0*/  FFMA R9, R23, R10, R2 ;  /* 0x0000000a17097223 */ /* 0x000fc60000000002 */
[----:B------:R-:W-:Y:S01]  /*1ec0*/  FFMA R3, R0, R3, R11 ;  /* 0x0000000300037223 */ /* 0x000fe2000000000b */
[----:B0-----:R-:W-:Y:S06]  /*1ed0*/  @!P0 BRA `(.L_x_29) ;  /* 0x0000000000108947 */ /* 0x001fec0003800000 */
[----:B------:R-:W-:Y:S02]  /*1ee0*/  MOV R3, R8 ;  /* 0x0000000800037202 */ /* 0x000fe40000000f00 */
[----:B------:R-:W-:Y:S02]  /*1ef0*/  MOV R0, UR6 ;  /* 0x0000000600007c02 */ /* 0x000fe40008000f00 */
[----:B------:R-:W-:-:S07]  /*1f00*/  MOV R32, 0x1f20 ;  /* 0x00001f2000207802 */ /* 0x000fce0000000f00 */
[----:B------:R-:W-:Y:S05]  /*1f10*/  CALL.REL.NOINC `($__internal_0_$__cuda_sm3x_div_rn_noftz_f32_slowpath) ;  /* 0x0000000400b47944 */ /* 0x000fea0003c00000 */
.L_x_29:
[----:B------:R-:W-:Y:S05]  /*1f20*/  BSYNC.RECONVERGENT B2 ;  /* 0x0000000000027941 */ /* 0x000fea0003800200 */
.L_x_28:
        /* <DEDUP_REMOVED lines=15> */
[----:B------:R-:W-:-:S07]  /*2020*/  MOV R11, R3 ;  /* 0x00000003000b7202 */ /* 0x000fce0000000f00 */
.L_x_31:
[----:B------:R-:W-:Y:S05]  /*2030*/  BSYNC.RECONVERGENT B2 ;  /* 0x0000000000027941 */ /* 0x000fea0003800200 */
.L_x_30:
[----:B------:R0:W-:Y:S02]  /*2040*/  STG.E desc[UR14][R4.64+0x4], R11 ;  /* 0x0000040b04007986 */ /* 0x0001e4000c10190e */
.L_x_27:
[----:B------:R-:W-:Y:S05]  /*2050*/  BSYNC.RECONVERGENT B1 ;  /* 0x0000000000017941 */ /* 0x000fea0003800200 */
.L_x_26:
[----:B------:R-:W-:-:S04]  /*2060*/  IADD3 R27, PT, PT, R27, 0x2, RZ ;  /* 0x000000021b1b7810 */ /* 0x000fc80007ffe0ff */
[----:B------:R-:W-:-:S13]  /*2070*/  ISETP.NE.AND P0, PT, R27, R16, PT ;  /* 0x000000101b00720c */ /* 0x000fda0003f05270 */
[----:B------:R-:W-:Y:S05]  /*2080*/  @P0 BRA `(.L_x_32) ;  /* 0xfffffff400880947 */ /* 0x000fea000383ffff */
[----:B------:R-:W-:Y:S05]  /*2090*/  BSYNC.RECONVERGENT B0 ;  /* 0x0000000000007941 */ /* 0x000fea0003800200 */
.L_x_19:
[----:B------:R-:W-:-:S07]  /*20a0*/  MOV R3, R16 ;  /* 0x0000001000037202 */ /* 0x000fce0000000f00 */
.L_x_18:
[----:B0-----:R-:W0:Y:S02]  /*20b0*/  LDC R5, c[0x0][0x3b8] ;  /* 0x0000ee00ff057b82 */ /* 0x001e240000000800 */
[----:B0-----:R-:W-:-:S04]  /*20c0*/  LOP3.LUT R0, R5, 0x1, RZ, 0xc0, !PT ;  /* 0x0000000105007812 */ /* 0x001fc800078ec0ff */
[----:B------:R-:W-:-:S13]  /*20d0*/  ISETP.NE.U32.AND P0, PT, R0, 0x1, PT ;  /* 0x000000010000780c */ /* 0x000fda0003f05070 */
[----:B------:R-:W-:Y:S05]  /*20e0*/  @P0 BRA `(.L_x_17) ;  /* 0x0000000400340947 */ /* 0x000fea0003800000 */
[----:B------:R-:W0:Y:S01]  /*20f0*/  LDC.64 R6, c[0x0][0x390] ;  /* 0x0000e400ff067b82 */ /* 0x000e220000000a00 */
[----:B------:R-:W-:-:S05]  /*2100*/  IADD3 R9, PT, PT, R26, R3, RZ ;  /* 0x000000031a097210 */ /* 0x000fca0007ffe0ff */
[----:B0-----:R-:W-:-:S04]  /*2110*/  IMAD.WIDE R6, R9, 0x4, R6 ;  /* 0x0000000409067825 */ /* 0x001fc800078e0206 */
[----:B------:R-:W-:Y:S02]  /*2120*/  IMAD.WIDE.U32 R8, R5, 0x4, R6 ;  /* 0x0000000405087825 */ /* 0x000fe400078e0006 */
[----:B------:R-:W2:Y:S04]  /*2130*/  LDG.E.CONSTANT R6, desc[UR14][R6.64] ;  /* 0x0000000e06067981 */ /* 0x000ea8000c1e9900 */
[----:B------:R-:W3:Y:S01]  /*2140*/  LDG.E.CONSTANT R9, desc[UR14][R8.64] ;  /* 0x0000000e08097981 */ /* 0x000ee2000c1e9900 */
[----:B------:R-:W-:Y:S01]  /*2150*/  ISETP.NE.AND P0, PT, R20, RZ, PT ;  /* 0x000000ff1400720c */ /* 0x000fe20003f05270 */
[----:B------:R-:W-:Y:S01]  /*2160*/  BSSY.RECONVERGENT B0, `(.L_x_17) ;  /* 0x0000045000007945 */ /* 0x000fe20003800200 */
[-C--:B---3--:R-:W-:Y:S01]  /*2170*/  FMUL R30, R30, R9.reuse ;  /* 0x000000091e1e7220 */ /* 0x088fe20000400000 */
[----:B------:R-:W-:-:S03]  /*2180*/  FMUL R28, R28, R9 ;  /* 0x000000091c1c7220 */ /* 0x000fc60000400000 */
[-C--:B--2---:R-:W-:Y:S01]  /*2190*/  FFMA R30, R33, R6.reuse, R30 ;  /* 0x00000006211e7223 */ /* 0x084fe2000000001e */
[----:B------:R-:W-:-:S04]  /*21a0*/  FFMA R28, R29, R6, R28 ;  /* 0x000000061d1c7223 */ /* 0x000fc8000000001c */
        /* <DEDUP_REMOVED lines=21> */
[----:B------:R-:W0:Y:S01]  /*2300*/  LDC.64 R6, c[0x0][0x398] ;  /* 0x0000e600ff067b82 */ /* 0x000e220000000a00 */
[----:B------:R-:W-:-:S05]  /*2310*/  IADD3 R3, PT, PT, R18, R3, RZ ;  /* 0x0000000312037210 */ /* 0x000fca0007ffe0ff */
[----:B0-----:R-:W-:-:S05]  /*2320*/  IMAD.WIDE R6, R3, 0x4, R6 ;  /* 0x0000000403067825 */ /* 0x001fca00078e0206 */
[----:B------:R-:W2:Y:S01]  /*2330*/  LDG.E R0, desc[UR14][R6.64] ;  /* 0x0000000e06007981 */ /* 0x000ea2000c1e1900 */
[----:B------:R-:W-:-:S05]  /*2340*/  IMAD.WIDE.U32 R4, R5, 0x4, R6 ;  /* 0x0000000405047825 */ /* 0x000fca00078e0006 */
[----:B------:R-:W3:Y:S01]  /*2350*/  LDG.E R3, desc[UR14][R4.64] ;  /* 0x0000000e04037981 */ /* 0x000ee2000c1e1900 */
[----:B------:R-:W0:Y:S01]  /*2360*/  MUFU.RCP R2, UR6 ;  /* 0x0000000600027d08 */ /* 0x000e220008001000 */
[----:B------:R-:W-:Y:S01]  /*2370*/  MOV R13, UR6 ;  /* 0x00000006000d7c02 */ /* 0x000fe20008000f00 */
[----:B------:R-:W-:Y:S04]  /*2380*/  BSSY.RECONVERGENT B1, `(.L_x_34) ;  /* 0x0000011000017945 */ /* 0x000fe80003800200 */
[----:B0-----:R-:W-:Y:S01]  /*2390*/  FFMA R13, R2, -R13, 1 ;  /* 0x3f800000020d7423 */ /* 0x001fe2000000080d */
[----:B--2---:R-:W-:-:S03]  /*23a0*/  FMUL R25, R25, R0 ;  /* 0x0000000019197220 */ /* 0x004fc60000400000 */
[----:B------:R-:W-:Y:S01]  /*23b0*/  FFMA R0, R2, R13, R2 ;  /* 0x0000000d02007223 */ /* 0x000fe20000000002 */
[----:B------:R-:W-:Y:S01]  /*23c0*/  FFMA R24, R24, R9, R25 ;  /* 0x0000000918187223 */ /* 0x000fe20000000019 */
[----:B---3--:R-:W-:-:S03]  /*23d0*/  FMUL R22, R22, R3 ;  /* 0x0000000316167220 */ /* 0x008fc60000400000 */
[----:B------:R-:W0:Y:S01]  /*23e0*/  FCHK P0, R24, UR6 ;  /* 0x0000000618007d02 */ /* 0x000e220008000000 */
[----:B------:R-:W-:Y:S01]  /*23f0*/  FFMA R9, R0, R24, RZ ;  /* 0x0000001800097223 */ /* 0x000fe200000000ff */
[----:B------:R-:W-:-:S03]  /*2400*/  FFMA R23, R23, R11, R22 ;  /* 0x0000000b17177223 */ /* 0x000fc60000000016 */
[----:B------:R-:W-:-:S04]  /*2410*/  FFMA R2, R9, -UR6, R24 ;  /* 0x8000000609027c23 */ /* 0x000fc80008000018 */
[----:B------:R-:W-:Y:S01]  /*2420*/  FFMA R9, R0, R2, R9 ;  /* 0x0000000200097223 */ /* 0x000fe20000000009 */
[----:B0-----:R-:W-:Y:S06]  /*2430*/  @!P0 BRA `(.L_x_35) ;  /* 0x0000000000148947 */ /* 0x001fec0003800000 */
[----:B------:R-:W-:Y:S02]  /*2440*/  MOV R3, R24 ;  /* 0x0000001800037202 */ /* 0x000fe40000000f00 */
[----:B------:R-:W-:Y:S02]  /*2450*/  MOV R0, UR6 ;  /* 0x0000000600007c02 */ /* 0x000fe40008000f00 */
[----:B------:R-:W-:-:S07]  /*2460*/  MOV R32, 0x2480 ;  /* 0x0000248000207802 */ /* 0x000fce0000000f00 */
[----:B------:R-:W-:Y:S05]  /*2470*/  CALL.REL.NOINC `($__internal_0_$__cuda_sm3x_div_rn_noftz_f32_slowpath) ;  /* 0x00000000005c7944 */ /* 0x000fea0003c00000 */
[----:B------:R-:W-:-:S07]  /*2480*/  MOV R9, R3 ;  /* 0x0000000300097202 */ /* 0x000fce0000000f00 */
.L_x_35:
[----:B------:R-:W-:Y:S05]  /*2490*/  BSYNC.RECONVERGENT B1 ;  /* 0x0000000000017941 */ /* 0x000fea0003800200 */
.L_x_34:
        /* <DEDUP_REMOVED lines=15> */
.L_x_37:
[----:B------:R-:W-:Y:S05]  /*2590*/  BSYNC.RECONVERGENT B1 ;  /* 0x0000000000017941 */ /* 0x000fea0003800200 */
.L_x_36:
[----:B------:R0:W-:Y:S02]  /*25a0*/  STG.E desc[UR14][R4.64], R3 ;  /* 0x0000000304007986 */ /* 0x0001e4000c10190e */
.L_x_33:
[----:B------:R-:W-:Y:S05]  /*25b0*/  BSYNC.RECONVERGENT B0 ;  /* 0x0000000000007941 */ /* 0x000fea0003800200 */
.L_x_17:
[----:B------:R-:W-:Y:S06]  /*25c0*/  BAR.SYNC.DEFER_BLOCKING 0x0 ;  /* 0x0000000000007b1d */ /* 0x000fec0000010000 */
[----:B------:R-:W-:Y:S05]  /*25d0*/  BRA.U UP0, `(.L_x_38) ;  /* 0xffffffdd00f07547 */ /* 0x000fea000b83ffff */
[----:B------:R-:W-:Y:S05]  /*25e0*/  EXIT ;  /* 0x000000000000794d */ /* 0x000fea0003800000 */
        .weak           $__internal_0_$__cuda_sm3x_div_rn_noftz_f32_slowpath
        .type           $__internal_0_$__cuda_sm3x_div_rn_noftz_f32_slowpath,@function
        .size           $__internal_0_$__cuda_sm3x_div_rn_noftz_f32_slowpath,(.L_x_51 - $__internal_0_$__cuda_sm3x_div_rn_noftz_f32_slowpath)
$__internal_0_$__cuda_sm3x_div_rn_noftz_f32_slowpath:
[----:B------:R-:W-:Y:S01]  /*25f0*/  SHF.R.U32.HI R12, RZ, 0x17, R0 ;  /* 0x00000017ff0c7819 */ /* 0x000fe20000011600 */
[----:B------:R-:W-:Y:S01]  /*2600*/  BSSY.RECONVERGENT B3, `(.L_x_39) ;  /* 0x0000062000037945 */ /* 0x000fe20003800200 */
[----:B------:R-:W-:Y:S02]  /*2610*/  SHF.R.U32.HI R34, RZ, 0x17, R3 ;  /* 0x00000017ff227819 */ /* 0x000fe40000011603 */
[----:B------:R-:W-:Y:S02]  /*2620*/  LOP3.LUT R12, R12, 0xff, RZ, 0xc0, !PT ;  /* 0x000000ff0c0c7812 */ /* 0x000fe400078ec0ff */
[----:B------:R-:W-:Y:S02]  /*2630*/  LOP3.LUT R34, R34, 0xff, RZ, 0xc0, !PT ;  /* 0x000000ff22227812 */ /* 0x000fe400078ec0ff */
[----:B------:R-:W-:Y:S02]  /*2640*/  IADD3 R36, PT, PT, R12, -0x1, RZ ;  /* 0xffffffff0c247810 */ /* 0x000fe40007ffe0ff */
[----:B------:R-:W-:-:S02]  /*2650*/  IADD3 R35, PT, PT, R34, -0x1, RZ ;  /* 0xffffffff22237810 */ /* 0x000fc40007ffe0ff */
[----:B------:R-:W-:-:S04]  /*2660*/  ISETP.GT.U32.AND P0, PT, R36, 0xfd, PT ;  /* 0x000000fd2400780c */ /* 0x000fc80003f04070 */
[----:B------:R-:W-:-:S13]  /*2670*/  ISETP.GT.U32.OR P0, PT, R35, 0xfd, P0 ;  /* 0x000000fd2300780c */ /* 0x000fda0000704470 */
[----:B------:R-:W-:Y:S01]  /*2680*/  @!P0 MOV R13, RZ ;  /* 0x000000ff000d8202 */ /* 0x000fe20000000f00 */
[----:B------:R-:W-:Y:S06]  /*2690*/  @!P0 BRA `(.L_x_40) ;  /* 0x00000000005c8947 */ /* 0x000fec0003800000 */
[----:B------:R-:W-:Y:S02]  /*26a0*/  FSETP.GTU.FTZ.AND P0, PT, |R3|, +INF , PT ;  /* 0x7f8000000300780b */ /* 0x000fe40003f1c200 */
[----:B------:R-:W-:-:S04]  /*26b0*/  FSETP.GTU.FTZ.AND P1, PT, |R0|, +INF , PT ;  /* 0x7f8000000000780b */ /* 0x000fc80003f3c200 */
[----:B------:R-:W-:-:S13]  /*26c0*/  PLOP3.LUT P0, PT, P0, P1, PT, 0xf8, 0x8f ;  /* 0x00000000008f781c */ /* 0x000fda0000703f70 */
[----:B------:R-:W-:Y:S05]  /*26d0*/  @P0 BRA `(.L_x_41) ;  /* 0x00000004004c0947 */ /* 0x000fea0003800000 */
[----:B------:R-:W-:-:S13]  /*26e0*/  LOP3.LUT P0, RZ, R0, 0x7fffffff, R3, 0xc8, !PT ;  /* 0x7fffffff00ff7812 */ /* 0x000fda000780c803 */
[----:B------:R-:W-:Y:S05]  /*26f0*/  @!P0 BRA `(.L_x_42) ;  /* 0x00000004003c8947 */ /* 0x000fea0003800000 */
[C---:B------:R-:W-:Y:S02]  /*2700*/  FSETP.NEU.FTZ.AND P2, PT, |R3|.reuse, +INF , PT ;  /* 0x7f8000000300780b */ /* 0x040fe40003f5d200 */
[----:B------:R-:W-:Y:S02]  /*2710*/  FSETP.NEU.FTZ.AND P1, PT, |R0|, +INF , PT ;  /* 0x7f8000000000780b */ /* 0x000fe40003f3d200 */
[----:B------:R-:W-:-:S11]  /*2720*/  FSETP.NEU.FTZ.AND P0, PT, |R3|, +INF , PT ;  /* 0x7f8000000300780b */ /* 0x000fd60003f1d200 */
[----:B------:R-:W-:Y:S05]  /*2730*/  @!P1 BRA !P2, `(.L_x_42) ;  /* 0x00000004002c9947 */ /* 0x000fea0005000000 */
[----:B------:R-:W-:-:S04]  /*2740*/  LOP3.LUT P2, RZ, R3, 0x7fffffff, RZ, 0xc0, !PT ;  /* 0x7fffffff03ff7812 */ /* 0x000fc8000784c0ff */
[----:B------:R-:W-:-:S13]  /*2750*/  PLOP3.LUT P1, PT, P1, P2, PT, 0x2f, 0xf2 ;  /* 0x0000000000f2781c */ /* 0x000fda0000f24577 */
[----:B------:R-:W-:Y:S05]  /*2760*/  @P1 BRA `(.L_x_43) ;  /* 0x0000000400181947 */ /* 0x000fea0003800000 */
[----:B------:R-:W-:-:S04]  /*2770*/  LOP3.LUT P1, RZ, R0, 0x7fffffff, RZ, 0xc0, !PT ;  /* 0x7fffffff00ff7812 */ /* 0x000fc8000782c0ff */
[----:B------:R-:W-:-:S13]  /*2780*/  PLOP3.LUT P0, PT, P0, P1, PT, 0x2f, 0xf2 ;  /* 0x0000000000f2781c */ /* 0x000fda0000702577 */
[----:B------:R-:W-:Y:S05]  /*2790*/  @P0 BRA `(.L_x_44) ;  /* 0x0000000400000947 */ /* 0x000fea0003800000 */
[----:B------:R-:W-:Y:S02]  /*27a0*/  ISETP.GE.AND P0, PT, R35, RZ, PT ;  /* 0x000000ff2300720c */ /* 0x000fe40003f06270 */
[----:B------:R-:W-:-:S11]  /*27b0*/  ISETP.GE.AND P1, PT, R36, RZ, PT ;  /* 0x000000ff2400720c */ /* 0x000fd60003f26270 */
[----:B------:R-:W-:Y:S01]  /*27c0*/  @P0 MOV R13, RZ ;  /* 0x000000ff000d0202 */ /* 0x000fe20000000f00 */
[----:B------:R-:W-:Y:S01]  /*27d0*/  @!P0 FFMA R3, R3, 1.84467440737095516160e+19, RZ ;  /* 0x5f80000003038823 */ /* 0x000fe200000000ff */
[----:B------:R-:W-:Y:S01]  /*27e0*/  @!P0 MOV R13, 0xffffffc0 ;  /* 0xffffffc0000d8802 */ /* 0x000fe20000000f00 */
[----:B------:R-:W-:-:S03]  /*27f0*/  @!P1 FFMA R0, R0, 1.84467440737095516160e+19, RZ ;  /* 0x5f80000000009823 */ /* 0x000fc600000000ff */
[----:B------:R-:W-:-:S07]  /*2800*/  @!P1 IADD3 R13, PT, PT, R13, 0x40, RZ ;  /* 0x000000400d0d9810 */ /* 0x000fce0007ffe0ff */
.L_x_40:
[----:B------:R-:W-:Y:S01]  /*2810*/  LEA R37, R12, 0xc0800000, 0x17 ;  /* 0xc08000000c257811 */ /* 0x000fe200078eb8ff */
[----:B------:R-:W-:Y:S01]  /*2820*/  BSSY.RECONVERGENT B4, `(.L_x_45) ;  /* 0x0000036000047945 */ /* 0x000fe20003800200 */
[----:B------:R-:W-:Y:S02]  /*2830*/  IADD3 R34, PT, PT, R34, -0x7f, RZ ;  /* 0xffffff8122227810 */ /* 0x000fe40007ffe0ff */
[----:B------:R-:W-:Y:S02]  /*2840*/  IADD3 R37, PT, PT, -R37, R0, RZ ;  /* 0x0000000025257210 */ /* 0x000fe40007ffe1ff */
[C---:B------:R-:W-:Y:S01]  /*2850*/  IADD3 R12, PT, PT, R34.reuse, 0x7f, -R12 ;  /* 0x0000007f220c7810 */ /* 0x040fe20007ffe80c */
[----:B------:R-:W-:Y:S01]  /*2860*/  IMAD R0, R34, -0x800000, R3 ;  /* 0xff80000022007824 */ /* 0x000fe200078e0203 */
[----:B------:R-:W0:Y:S01]  /*2870*/  MUFU.RCP R36, R37 ;  /* 0x0000002500247308 */ /* 0x000e220000001000 */
[----:B------:R-:W-:Y:S01]  /*2880*/  FADD.FTZ R35, -R37, -RZ ;  /* 0x800000ff25237221 */ /* 0x000fe20000010100 */
[----:B------:R-:W-:-:S03]  /*2890*/  IADD3 R13, PT, PT, R12, R13, RZ ;  /* 0x0000000d0c0d7210 */ /* 0x000fc60007ffe0ff */
[----:B0-----:R-:W-:-:S04]  /*28a0*/  FFMA R3, R36, R35, 1 ;  /* 0x3f80000024037423 */ /* 0x001fc80000000023 */
[----:B------:R-:W-:-:S04]  /*28b0*/  FFMA R3, R36, R3, R36 ;  /* 0x0000000324037223 */ /* 0x000fc80000000024 */
[----:B------:R-:W-:-:S04]  /*28c0*/  FFMA R12, R0, R3, RZ ;  /* 0x00000003000c7223 */ /* 0x000fc800000000ff */
[----:B------:R-:W-:-:S04]  /*28d0*/  FFMA R34, R35, R12, R0 ;  /* 0x0000000c23227223 */ /* 0x000fc80000000000 */
[----:B------:R-:W-:-:S04]  /*28e0*/  FFMA R12, R3, R34, R12 ;  /* 0x00000022030c7223 */ /* 0x000fc8000000000c */
[----:B------:R-:W-:-:S04]  /*28f0*/  FFMA R35, R35, R12, R0 ;  /* 0x0000000c23237223 */ /* 0x000fc80000000000 */
[----:B------:R-:W-:-:S05]  /*2900*/  FFMA R0, R3, R35, R12 ;  /* 0x0000002303007223 */ /* 0x000fca000000000c */
[----:B------:R-:W-:-:S04]  /*2910*/  SHF.R.U32.HI R34, RZ, 0x17, R0 ;  /* 0x00000017ff227819 */ /* 0x000fc80000011600 */
[----:B------:R-:W-:-:S04]  /*2920*/  LOP3.LUT R34, R34, 0xff, RZ, 0xc0, !PT ;  /* 0x000000ff22227812 */ /* 0x000fc800078ec0ff */
[----:B------:R-:W-:-:S04]  /*2930*/  IADD3 R34, PT, PT, R34, R13, RZ ;  /* 0x0000000d22227210 */ /* 0x000fc80007ffe0ff */
[----:B------:R-:W-:-:S04]  /*2940*/  IADD3 R36, PT, PT, R34, -0x1, RZ ;  /* 0xffffffff22247810 */ /* 0x000fc80007ffe0ff */
[----:B------:R-:W-:-:S13]  /*2950*/  ISETP.GE.U32.AND P0, PT, R36, 0xfe, PT ;  /* 0x000000fe2400780c */ /* 0x000fda0003f06070 */
[----:B------:R-:W-:Y:S05]  /*2960*/  @!P0 BRA `(.L_x_46) ;  /* 0x0000000000808947 */ /* 0x000fea0003800000 */
[----:B------:R-:W-:-:S13]  /*2970*/  ISETP.GT.AND P0, PT, R34, 0xfe, PT ;  /* 0x000000fe2200780c */ /* 0x000fda0003f04270 */
[----:B------:R-:W-:Y:S05]  /*2980*/  @P0 BRA `(.L_x_47) ;  /* 0x00000000006c0947 */ /* 0x000fea0003800000 */
[----:B------:R-:W-:-:S13]  /*2990*/  ISETP.GE.AND P0, PT, R34, 0x1, PT ;  /* 0x000000012200780c */ /* 0x000fda0003f06270 */
[----:B------:R-:W-:Y:S05]  /*29a0*/  @P0 BRA `(.L_x_48) ;  /* 0x0000000000740947 */ /* 0x000fea0003800000 */
[----:B------:R-:W-:Y:S02]  /*29b0*/  ISETP.GE.AND P0, PT, R34, -0x18, PT ;  /* 0xffffffe82200780c */ /* 0x000fe40003f06270 */
[----:B------:R-:W-:-:S11]  /*29c0*/  LOP3.LUT R0, R0, 0x80000000, RZ, 0xc0, !PT ;  /* 0x8000000000007812 */ /* 0x000fd600078ec0ff */
[----:B------:R-:W-:Y:S05]  /*29d0*/  @!P0 BRA `(.L_x_48) ;  /* 0x0000000000688947 */ /* 0x000fea0003800000 */
[CCC-:B------:R-:W-:Y:S01]  /*29e0*/  FFMA.RP R13, R3.reuse, R35.reuse, R12.reuse ;  /* 0x00000023030d7223 */ /* 0x1c0fe2000000800c */
[CCC-:B------:R-:W-:Y:S01]  /*29f0*/  FFMA.RM R36, R3.reuse, R35.reuse, R12.reuse ;  /* 0x0000002303247223 */ /* 0x1c0fe2000000400c */
[----:B------:R-:W-:Y:S01]  /*2a00*/  FFMA.RZ R3, R3, R35, R12 ;  /* 0x0000002303037223 */ /* 0x000fe2000000c00c */
[C---:B------:R-:W-:Y:S02]  /*2a10*/  IADD3 R12, PT, PT, R34.reuse, 0x20, RZ ;  /* 0x00000020220c7810 */ /* 0x040fe40007ffe0ff */
[C---:B------:R-:W-:Y:S02]  /*2a20*/  ISETP.NE.AND P2, PT, R34.reuse, RZ, PT ;  /* 0x000000ff2200720c */ /* 0x040fe40003f45270 */
[----:B------:R-:W-:Y:S02]  /*2a30*/  LOP3.LUT R3, R3, 0x7fffff, RZ, 0xc0, !PT ;  /* 0x007fffff03037812 */ /* 0x000fe400078ec0ff */
[----:B------:R-:W-:Y:S02]  /*2a40*/  ISETP.NE.AND P1, PT, R34, RZ, PT ;  /* 0x000000ff2200720c */ /* 0x000fe40003f25270 */
[----:B------:R-:W-:-:S02]  /*2a50*/  LOP3.LUT R3, R3, 0x800000, RZ, 0xfc, !PT ;  /* 0x0080000003037812 */ /* 0x000fc400078efcff */
[----:B------:R-:W-:Y:S02]  /*2a60*/  IADD3 R34, PT, PT, -R34, RZ, RZ ;  /* 0x000000ff22227210 */ /* 0x000fe40007ffe1ff */
[----:B------:R-:W-:Y:S02]  /*2a70*/  SHF.L.U32 R12, R3, R12, RZ ;  /* 0x0000000c030c7219 */ /* 0x000fe400000006ff */
[----:B------:R-:W-:Y:S02]  /*2a80*/  FSETP.NEU.FTZ.AND P0, PT, R13, R36, PT ;  /* 0x000000240d00720b */ /* 0x000fe40003f1d000 */
[----:B------:R-:W-:Y:S02]  /*2a90*/  ISETP.NE.AND P1, PT, R12, RZ, P1 ;  /* 0x000000ff0c00720c */ /* 0x000fe40000f25270 */
[----:B------:R-:W-:Y:S02]  /*2aa0*/  SEL R12, R34, RZ, P2 ;  /* 0x000000ff220c7207 */ /* 0x000fe40001000000 */
[----:B------:R-:W-:-:S02]  /*2ab0*/  PLOP3.LUT P0, PT, P0, P1, PT, 0xf8, 0x8f ;  /* 0x00000000008f781c */ /* 0x000fc40000703f70 */
[----:B------:R-:W-:Y:S02]  /*2ac0*/  SHF.R.U32.HI R12, RZ, R12, R3 ;  /* 0x0000000cff0c7219 */ /* 0x000fe40000011603 */
[----:B------:R-:W-:Y:S02]  /*2ad0*/  SEL R3, RZ, 0x1, !P0 ;  /* 0x00000001ff037807 */ /* 0x000fe40004000000 */
[----:B------:R-:W-:-:S04]  /*2ae0*/  SHF.R.U32.HI R34, RZ, 0x1, R12 ;  /* 0x00000001ff227819 */ /* 0x000fc8000001160c */
[----:B------:R-:W-:-:S04]  /*2af0*/  LOP3.LUT R3, R3, 0x1, R34, 0xf8, !PT ;  /* 0x0000000103037812 */ /* 0x000fc800078ef822 */
[----:B------:R-:W-:-:S04]  /*2b00*/  LOP3.LUT R3, R3, R12, RZ, 0xc0, !PT ;  /* 0x0000000c03037212 */ /* 0x000fc800078ec0ff */
[----:B------:R-:W-:-:S04]  /*2b10*/  IADD3 R3, PT, PT, R34, R3, RZ ;  /* 0x0000000322037210 */ /* 0x000fc80007ffe0ff */
[----:B------:R-:W-:Y:S01]  /*2b20*/  LOP3.LUT R0, R3, R0, RZ, 0xfc, !PT ;  /* 0x0000000003007212 */ /* 0x000fe200078efcff */
[----:B------:R-:W-:Y:S06]  /*2b30*/  BRA `(.L_x_48) ;  /* 0x0000000000107947 */ /* 0x000fec0003800000 */
.L_x_47:
[----:B------:R-:W-:-:S04]  /*2b40*/  LOP3.LUT R0, R0, 0x80000000, RZ, 0xc0, !PT ;  /* 0x8000000000007812 */ /* 0x000fc800078ec0ff */
[----:B------:R-:W-:Y:S01]  /*2b50*/  LOP3.LUT R0, R0, 0x7f800000, RZ, 0xfc, !PT ;  /* 0x7f80000000007812 */ /* 0x000fe200078efcff */
[----:B------:R-:W-:Y:S06]  /*2b60*/  BRA `(.L_x_48) ;  /* 0x0000000000047947 */ /* 0x000fec0003800000 */
.L_x_46:
[----:B------:R-:W-:-:S07]  /*2b70*/  LEA R0, R13, R0, 0x17 ;  /* 0x000000000d007211 */ /* 0x000fce00078eb8ff */
.L_x_48:
[----:B------:R-:W-:Y:S05]  /*2b80*/  BSYNC.RECONVERGENT B4 ;  /* 0x0000000000047941 */ /* 0x000fea0003800200 */
.L_x_45:
[----:B------:R-:W-:Y:S05]  /*2b90*/  BRA `(.L_x_49) ;  /* 0x0000000000207947 */ /* 0x000fea0003800000 */
.L_x_44:
[----:B------:R-:W-:-:S04]  /*2ba0*/  LOP3.LUT R0, R0, 0x80000000, R3, 0x48, !PT ;  /* 0x8000000000007812 */ /* 0x000fc800078e4803 */
[----:B------:R-:W-:Y:S01]  /*2bb0*/  LOP3.LUT R0, R0, 0x7f800000, RZ, 0xfc, !PT ;  /* 0x7f80000000007812 */ /* 0x000fe200078efcff */
[----:B------:R-:W-:Y:S06]  /*2bc0*/  BRA `(.L_x_49) ;  /* 0x0000000000147947 */ /* 0x000fec0003800000 */
.L_x_43:
[----:B------:R-:W-:Y:S01]  /*2bd0*/  LOP3.LUT R0, R0, 0x80000000, R3, 0x48, !PT ;  /* 0x8000000000007812 */ /* 0x000fe200078e4803 */
[----:B------:R-:W-:Y:S06]  /*2be0*/  BRA `(.L_x_49) ;  /* 0x00000000000c7947 */ /* 0x000fec0003800000 */
.L_x_42:
[----:B------:R-:W0:Y:S01]  /*2bf0*/  MUFU.RSQ R0, -QNAN ;  /* 0xffc0000000007908 */ /* 0x000e220000001400 */
[----:B------:R-:W-:Y:S05]  /*2c00*/  BRA `(.L_x_49) ;  /* 0x0000000000047947 */ /* 0x000fea0003800000 */
.L_x_41:
[----:B------:R-:W-:-:S07]  /*2c10*/  FADD.FTZ R0, R3, R0 ;  /* 0x0000000003007221 */ /* 0x000fce0000010000 */
.L_x_49:
[----:B------:R-:W-:Y:S05]  /*2c20*/  BSYNC.RECONVERGENT B3 ;  /* 0x0000000000037941 */ /* 0x000fea0003800200 */
.L_x_39:
[----:B------:R-:W-:Y:S01]  /*2c30*/  HFMA2 R13, -RZ, RZ, 0, 0 ;  /* 0x00000000ff0d7431 */ /* 0x000fe200000001ff */
[----:B------:R-:W-:Y:S02]  /*2c40*/  MOV R12, R32 ;  /* 0x00000020000c7202 */ /* 0x000fe40000000f00 */
[----:B0-----:R-:W-:Y:S02]  /*2c50*/  MOV R3, R0 ;  /* 0x0000000000037202 */ /* 0x001fe40000000f00 */
[----:B------:R-:W-:Y:S05]  /*2c60*/  RET.REL.NODEC R12 `(_Z20FlashAttentionKernelPKfS0_S0_PfS1_S1_iiiiif) ;  /* 0xffffffd00ce47950 */ /* 0x000fea0003c3ffff */
.L_x_50:
[----:B------:R-:W-:-:S00]  /*2c70*/  BRA `(.L_x_50) ;  /* 0xfffffffc00fc7947 */ /* 0x000fc0000383ffff */
[----:B------:R-:W-:-:S00]  /*2c80*/  NOP ;  /* 0x0000000000007918 */ /* 0x000fc00000000000 */
[----:B------:R-:W-:-:S00]  /*2c90*/  NOP ;  /* 0x0000000000007918 */ /* 0x000fc00000000000 */
[----:B------:R-:W-:-:S00]  /*2ca0*/  NOP ;  /* 0x0000000000007918 */ /* 0x000fc00000000000 */
[----:B------:R-:W-:-:S00]  /*2cb0*/  NOP ;  /* 0x0000000000007918 */ /* 0x000fc00000000000 */
[----:B------:R-:W-:-:S00]  /*2cc0*/  NOP ;  /* 0x0000000000007918 */ /* 0x000fc00000000000 */
[----:B------:R-:W-:-:S00]  /*2cd0*/  NOP ;  /* 0x0000000000007918 */ /* 0x000fc00000000000 */
[----:B------:R-:W-:-:S00]  /*2ce0*/  NOP ;  /* 0x0000000000007918 */ /* 0x000fc00000000000 */
[----:B------:R-:W-:-:S00]  /*2cf0*/  NOP ;  /* 0x0000000000007918 */ /* 0x000fc00000000000 */
.L_x_51:


//--------------------- .nv.shared._Z20FlashAttentionKernelPKfS0_S0_PfS1_S1_iiiiif --------------------------
	.section	.nv.shared._Z20FlashAttentionKernelPKfS0_S0_PfS1_S1_iiiiif,"aw",@nobits
	.sectionflags	@""
	.align	4
.nv.shared._Z20FlashAttentionKernelPKfS0_S0_PfS1_S1_iiiiif:
	.zero		34304


//--------------------- .nv.shared.reserved.0     --------------------------
	.section	.nv.shared.reserved.0,"aw",@nobits
	.weak		__nv_reservedSMEM_offset_0_alias
	.size		__nv_reservedSMEM_offset_0_alias, 0, 64
	.other		__nv_reservedSMEM_offset_0_alias,@"STO_CUDA_RESERVED_SHARED STV_DEFAULT"
__nv_reservedSMEM_offset_0_alias:
	.zero		0
	.zero		64


//--------------------- .nv.constant0._Z20FlashAttentionKernelPKfS0_S0_PfS1_S1_iiiiif --------------------------
	.section	.nv.constant0._Z20FlashAttentionKernelPKfS0_S0_PfS1_S1_iiiiif,"a",@progbits
	.sectionflags	@""
	.align	4
.nv.constant0._Z20FlashAttentionKernelPKfS0_S0_PfS1_S1_iiiiif:
	.zero		968


//--------------------- SYMBOLS --------------------------

	.type		.nv.reservedSmem.offset0,@object
	.size		.nv.reservedSmem.offset0,0x4
	.type		.nv.reservedSmem.cap,@object
	.size		.nv.reservedSmem.cap,0x4
